	.target	sm_90a

	.elftype	@"ET_EXEC"


//--------------------- .note.nv.tkinfo           --------------------------
	.section	.note.nv.tkinfo,"",@"SHT_NOTE"
	.sectionflags	@"SHF_NOTE_NV_TKINFO"
	.tkinfo
        /*0018*/ 	.word	0x00000002
        /*0030*/ 	.string	""
        /*0030*/ 	.string	"ptxas"
        /*0030*/ 	.string	"Cuda compilation tools, release 13.0, V13.0.88"
        /*0030*/ 	.string	"Build cuda_13.0.r13.0/compiler.36424714_0"
        /*0030*/ 	.string	"-v  -suppress-debug-info  -lineinfo  -arch sm_90a "



//--------------------- .note.nv.cuinfo           --------------------------
	.section	.note.nv.cuinfo,"",@"SHT_NOTE"
	.sectionflags	@"SHF_NOTE_NV_CUINFO"
        /*0018*/ 	.short	0x0002
        /*001a*/ 	.short	0x005a
        /*001c*/ 	.short	0x0082
	.zero		2


//--------------------- .nv.info                  --------------------------
	.section	.nv.info,"",@"SHT_CUDA_INFO"
	.align	4


	//----- nvinfo : EIATTR_REGCOUNT
	.align		4
        /*0000*/ 	.byte	0x04, 0x2f
        /*0002*/ 	.short	(.L_1 - .L_0)
	.align		4
.L_0:
        /*0004*/ 	.word	index@(gluon_wgmma)
        /*0008*/ 	.word	0x0000009a


	//----- nvinfo : EIATTR_FRAME_SIZE
	.align		4
.L_1:
        /*000c*/ 	.byte	0x04, 0x11
        /*000e*/ 	.short	(.L_3 - .L_2)
	.align		4
.L_2:
        /*0010*/ 	.word	index@(gluon_wgmma)
        /*0014*/ 	.word	0x00000000


	//----- nvinfo : EIATTR_MIN_STACK_SIZE
	.align		4
.L_3:
        /*0018*/ 	.byte	0x04, 0x12
        /*001a*/ 	.short	(.L_5 - .L_4)
	.align		4
.L_4:
        /*001c*/ 	.word	index@(gluon_wgmma)
        /*0020*/ 	.word	0x00000000
.L_5:


//--------------------- .nv.compat                --------------------------
	.section	.nv.compat,"",@"SHT_CUDA_COMPAT_INFO"
	.align	4
        /*0000*/ 	.byte	0x02, 0x09, 0x01, 0x00, 0x02, 0x02, 0x04, 0x00, 0x02, 0x05, 0x05, 0x00, 0x03, 0x07, 0x01, 0x01
        /*0010*/ 	.byte	0x02, 0x03, 0x03, 0x00, 0x02, 0x06, 0x01, 0x00, 0x04, 0x0b, 0x08, 0x00, 0x00, 0x00, 0x00, 0x00
        /*0020*/ 	.byte	0x00, 0x00, 0x00, 0x00


//--------------------- .nv.info.gluon_wgmma      --------------------------
	.section	.nv.info.gluon_wgmma,"",@"SHT_CUDA_INFO"
	.sectionflags	@""
	.align	4


	//----- nvinfo : EIATTR_CUDA_API_VERSION
	.align		4
        /*0000*/ 	.byte	0x04, 0x37
        /*0002*/ 	.short	(.L_7 - .L_6)
.L_6:
        /*0004*/ 	.word	0x00000082


	//----- nvinfo : EIATTR_KPARAM_INFO
	.align		4
.L_7:
        /*0008*/ 	.byte	0x04, 0x17
        /*000a*/ 	.short	(.L_9 - .L_8)
.L_8:
        /*000c*/ 	.word	0x00000000
        /*0010*/ 	.short	0x000a
        /*0012*/ 	.short	0x0048
        /*0014*/ 	.byte	0x00, 0xf4, 0x21, 0x00


	//----- nvinfo : EIATTR_KPARAM_INFO
	.align		4
.L_9:
        /*0018*/ 	.byte	0x04, 0x17
        /*001a*/ 	.short	(.L_11 - .L_10)
.L_10:
        /*001c*/ 	.word	0x00000000
        /*0020*/ 	.short	0x0009
        /*0022*/ 	.short	0x0040
        /*0024*/ 	.byte	0x00, 0xf4, 0x21, 0x00


	//----- nvinfo : EIATTR_KPARAM_INFO
	.align		4
.L_11:
        /*0028*/ 	.byte	0x04, 0x17
        /*002a*/ 	.short	(.L_13 - .L_12)
.L_12:
        /*002c*/ 	.word	0x00000000
        /*0030*/ 	.short	0x0008
        /*0032*/ 	.short	0x0038
        /*0034*/ 	.byte	0x00, 0xf0, 0x21, 0x00


	//----- nvinfo : EIATTR_KPARAM_INFO
	.align		4
.L_13:
        /*0038*/ 	.byte	0x04, 0x17
        /*003a*/ 	.short	(.L_15 - .L_14)
.L_14:
        /*003c*/ 	.word	0x00000000
        /*0040*/ 	.short	0x0007
        /*0042*/ 	.short	0x0030
        /*0044*/ 	.byte	0x00, 0xf0, 0x21, 0x00


	//----- nvinfo : EIATTR_KPARAM_INFO
	.align		4
.L_15:
        /*0048*/ 	.byte	0x04, 0x17
        /*004a*/ 	.short	(.L_17 - .L_16)
.L_16:
        /*004c*/ 	.word	0x00000000
        /*0050*/ 	.short	0x0006
        /*0052*/ 	.short	0x0028
        /*0054*/ 	.byte	0x00, 0xf0, 0x21, 0x00


	//----- nvinfo : EIATTR_KPARAM_INFO
	.align		4
.L_17:
        /*0058*/ 	.byte	0x04, 0x17
        /*005a*/ 	.short	(.L_19 - .L_18)
.L_18:
        /*005c*/ 	.word	0x00000000
        /*0060*/ 	.short	0x0005
        /*0062*/ 	.short	0x0020
        /*0064*/ 	.byte	0x00, 0xf0, 0x11, 0x00


	//----- nvinfo : EIATTR_KPARAM_INFO
	.align		4
.L_19:
        /*0068*/ 	.byte	0x04, 0x17
        /*006a*/ 	.short	(.L_21 - .L_20)
.L_20:
        /*006c*/ 	.word	0x00000000
        /*0070*/ 	.short	0x0004
        /*0072*/ 	.short	0x001c
        /*0074*/ 	.byte	0x00, 0xf0, 0x11, 0x00


	//----- nvinfo : EIATTR_KPARAM_INFO
	.align		4
.L_21:
        /*0078*/ 	.byte	0x04, 0x17
        /*007a*/ 	.short	(.L_23 - .L_22)
.L_22:
        /*007c*/ 	.word	0x00000000
        /*0080*/ 	.short	0x0003
        /*0082*/ 	.short	0x0018
        /*0084*/ 	.byte	0x00, 0xf0, 0x11, 0x00


	//----- nvinfo : EIATTR_KPARAM_INFO
	.align		4
.L_23:
        /*0088*/ 	.byte	0x04, 0x17
        /*008a*/ 	.short	(.L_25 - .L_24)
.L_24:
        /*008c*/ 	.word	0x00000000
        /*0090*/ 	.short	0x0002
        /*0092*/ 	.short	0x0010
        /*0094*/ 	.byte	0x00, 0xf4, 0x21, 0x00


	//----- nvinfo : EIATTR_KPARAM_INFO
	.align		4
.L_25:
        /*0098*/ 	.byte	0x04, 0x17
        /*009a*/ 	.short	(.L_27 - .L_26)
.L_26:
        /*009c*/ 	.word	0x00000000
        /*00a0*/ 	.short	0x0001
        /*00a2*/ 	.short	0x0008
        /*00a4*/ 	.byte	0x00, 0xf4, 0x21, 0x00


	//----- nvinfo : EIATTR_KPARAM_INFO
	.align		4
.L_27:
        /*00a8*/ 	.byte	0x04, 0x17
        /*00aa*/ 	.short	(.L_29 - .L_28)
.L_28:
        /*00ac*/ 	.word	0x00000000
        /*00b0*/ 	.short	0x0000
        /*00b2*/ 	.short	0x0000
        /*00b4*/ 	.byte	0x00, 0xf4, 0x21, 0x00


	//----- nvinfo : EIATTR_SPARSE_MMA_MASK
	.align		4
.L_29:
        /*00b8*/ 	.byte	0x03, 0x50
        /*00ba*/ 	.short	0x0000


	//----- nvinfo : EIATTR_MAXREG_COUNT
	.align		4
        /*00bc*/ 	.byte	0x03, 0x1b
        /*00be*/ 	.short	0x00ff


	//----- nvinfo : EIATTR_NUM_BARRIERS
	.align		4
        /*00c0*/ 	.byte	0x02, 0x4c
        /*00c2*/ 	.byte	0x01
	.zero		1


	//----- nvinfo : EIATTR_MERCURY_ISA_VERSION
	.align		4
        /*00c4*/ 	.byte	0x03, 0x5f
        /*00c6*/ 	.short	0x0101


	//----- nvinfo : EIATTR_INT_WARP_WIDE_INSTR_OFFSETS
	.align		4
        /*00c8*/ 	.byte	0x04, 0x31
        /*00ca*/ 	.short	(.L_31 - .L_30)


	//   ....[0]....
.L_30:
        /*00cc*/ 	.word	0x00001620


	//   ....[1]....
        /*00d0*/ 	.word	0x00001640


	//   ....[2]....
        /*00d4*/ 	.word	0x000016f0


	//   ....[3]....
        /*00d8*/ 	.word	0x00001cc0


	//   ....[4]....
        /*00dc*/ 	.word	0x00001cd0


	//   ....[5]....
        /*00e0*/ 	.word	0x00001d50


	//   ....[6]....
        /*00e4*/ 	.word	0x00001d60


	//   ....[7]....
        /*00e8*/ 	.word	0x00002350


	//   ....[8]....
        /*00ec*/ 	.word	0x00002370


	//----- nvinfo : EIATTR_COOP_GROUP_MASK_REGIDS
	.align		4
.L_31:
        /*00f0*/ 	.byte	0x04, 0x29
        /*00f2*/ 	.short	(.L_33 - .L_32)


	//   ....[0]....
.L_32:
        /*00f4*/ 	.word	0xffffffff


	//   ....[1]....
        /*00f8*/ 	.word	0xffffffff


	//   ....[2]....
        /*00fc*/ 	.word	0xffffffff


	//----- nvinfo : EIATTR_COOP_GROUP_INSTR_OFFSETS
	.align		4
.L_33:
        /*0100*/ 	.byte	0x04, 0x28
        /*0102*/ 	.short	(.L_35 - .L_34)


	//   ....[0]....
.L_34:
        /*0104*/ 	.word	0x00000160


	//   ....[1]....
        /*0108*/ 	.word	0x00000720


	//   ....[2]....
        /*010c*/ 	.word	0x00000cd0


	//----- nvinfo : EIATTR_MBARRIER_INSTR_OFFSETS
	.align		4
.L_35:
        /*0110*/ 	.byte	0x04, 0x39
        /*0112*/ 	.short	(.L_37 - .L_36)


	//   ....[0]....
.L_36:
        /*0114*/ 	.word	0x00001760
        /*0118*/ 	.word	0x000000ff
        /*011c*/ 	.word	0x00014000
        /*0120*/ 	.short	0x0100
        /*0122*/ 	.byte	0x1c
	.zero		1


	//   ....[1]....
        /*0124*/ 	.word	0x00001790
        /*0128*/ 	.word	0x000000ff
        /*012c*/ 	.word	0x00014008
        /*0130*/ 	.short	0x0100
        /*0132*/ 	.byte	0x1c
	.zero		1


	//   ....[2]....
        /*0134*/ 	.word	0x00001e20
        /*0138*/ 	.word	0x000000ff
        /*013c*/ 	.word	0x00014000
        /*0140*/ 	.short	0x010a
        /*0142*/ 	.byte	0x1e
	.zero		1


	//   ....[3]....
        /*0144*/ 	.word	0x000022d0
        /*0148*/ 	.word	0x000000ff
        /*014c*/ 	.word	0x00014000
        /*0150*/ 	.short	0x0108
        /*0152*/ 	.byte	0x1c
	.zero		1


	//   ....[4]....
        /*0154*/ 	.word	0x00002410
        /*0158*/ 	.word	0x000000ff
        /*015c*/ 	.word	0x00014008
        /*0160*/ 	.short	0x0108
        /*0162*/ 	.byte	0x1c
	.zero		1


	//   ....[5]....
        /*0164*/ 	.word	0x000028e0
        /*0168*/ 	.word	0x000000ff
        /*016c*/ 	.word	0x00014000
        /*0170*/ 	.short	0x010a
        /*0172*/ 	.byte	0x1e
	.zero		1


	//----- nvinfo : EIATTR_NUM_MBARRIERS
	.align		4
.L_37:
        /*0174*/ 	.byte	0x03, 0x38
        /*0176*/ 	.short	0x0002


	//----- nvinfo : EIATTR_EXIT_INSTR_OFFSETS
	.align		4
        /*0178*/ 	.byte	0x04, 0x1c
        /*017a*/ 	.short	(.L_39 - .L_38)


	//   ....[0]....
.L_38:
        /*017c*/ 	.word	0x000028d0


	//----- nvinfo : EIATTR_REQNTID
	.align		4
.L_39:
        /*0180*/ 	.byte	0x04, 0x10
        /*0182*/ 	.short	(.L_41 - .L_40)
.L_40:
        /*0184*/ 	.word	0x00000080
        /*0188*/ 	.word	0x00000001
        /*018c*/ 	.word	0x00000001


	//----- nvinfo : EIATTR_CRS_STACK_SIZE
	.align		4
.L_41:
        /*0190*/ 	.byte	0x04, 0x1e
        /*0192*/ 	.short	(.L_43 - .L_42)
.L_42:
        /*0194*/ 	.word	0x00000000


	//----- nvinfo : EIATTR_CBANK_PARAM_SIZE
	.align		4
.L_43:
        /*0198*/ 	.byte	0x03, 0x19
        /*019a*/ 	.short	0x0050


	//----- nvinfo : EIATTR_PARAM_CBANK
	.align		4
        /*019c*/ 	.byte	0x04, 0x0a
        /*019e*/ 	.short	(.L_45 - .L_44)
	.align		4
.L_44:
        /*01a0*/ 	.word	index@(.nv.constant0.gluon_wgmma)
        /*01a4*/ 	.short	0x0210
        /*01a6*/ 	.short	0x0050


	//----- nvinfo : EIATTR_SW_WAR
	.align		4
.L_45:
        /*01a8*/ 	.byte	0x04, 0x36
        /*01aa*/ 	.short	(.L_47 - .L_46)
.L_46:
        /*01ac*/ 	.word	0x00000008
.L_47:


//--------------------- .nv.callgraph             --------------------------
	.section	.nv.callgraph,"",@"SHT_CUDA_CALLGRAPH"
	.align	4
	.sectionentsize	8
	.align		4
        /*0000*/ 	.word	0x00000000
	.align		4
        /*0004*/ 	.word	0xffffffff
	.align		4
        /*0008*/ 	.word	0x00000000
	.align		4
        /*000c*/ 	.word	0xfffffffe
	.align		4
        /*0010*/ 	.word	0x00000000
	.align		4
        /*0014*/ 	.word	0xfffffffd
	.align		4
        /*0018*/ 	.word	0x00000000
	.align		4
        /*001c*/ 	.word	0xfffffffc


//--------------------- .text.gluon_wgmma         --------------------------
	.section	.text.gluon_wgmma,"ax",@progbits
	.align	128
        .global         gluon_wgmma
        .type           gluon_wgmma,@function
        .size           gluon_wgmma,(.L_x_52 - gluon_wgmma)
        .other          gluon_wgmma,@"STO_CUDA_ENTRY STV_DEFAULT"
gluon_wgmma:
.text.gluon_wgmma:
[----:B------:R-:W-:Y:S01]  /*0000*/  LDC R1, c[0x0][0x28] ;  /* 0x00000a00ff017b82 */ /* 0x000fe20000000800 */
[----:B------:R-:W1:Y:S07]  /*0010*/  S2R R0, SR_TID.X ;  /* 0x0000000000007919 */ /* 0x000e6e0000002100 */
[----:B------:R-:W2:Y:S01]  /*0020*/  S2UR UR5, SR_CgaCtaId ;  /* 0x00000000000579c3 */ /* 0x000ea20000008800 */
[----:B------:R-:W-:Y:S01]  /*0030*/  UMOV UR28, 0x400 ;  /* 0x00000400001c7882 */ /* 0x000fe20000000000 */
[----:B------:R-:W-:Y:S01]  /*0040*/  ULDC UR7, c[0x0][0xc] ;  /* 0x0000030000077ab9 */ /* 0x000fe20000000800 */
[----:B------:R-:W-:Y:S01]  /*0050*/  ULDC UR8, c[0x0][0x10] ;  /* 0x0000040000087ab9 */ /* 0x000fe20000000800 */
[----:B------:R-:W-:Y:S01]  /*0060*/  ULDC.64 UR12, c[0x0][0x250] ;  /* 0x00009400000c7ab9 */ /* 0x000fe20000000a00 */
[----:B------:R-:W-:Y:S01]  /*0070*/  UMOV UR31, URZ ;  /* 0x0000003f001f7c82 */ /* 0x000fe20008000000 */
[----:B------:R-:W-:Y:S02]  /*0080*/  BSSY B0, `(.L_x_0) ;  /* 0x000001d000007945 */ /* 0x000fe40003800000 */
[----:B------:R-:W3:Y:S08]  /*0090*/  LDC R6, c[0x0][0x228] ;  /* 0x00008a00ff067b82 */ /* 0x000ef00000000800 */
[----:B------:R-:W4:Y:S08]  /*00a0*/  LDC R14, c[0x0][0x230] ;  /* 0x00008c00ff0e7b82 */ /* 0x000f300000000800 */
[----:B------:R-:W-:Y:S01]  /*00b0*/  S2UR UR4, SR_CTAID.Y ;  /* 0x00000000000479c3 */ /* 0x000fe20000002600 */
[----:B--2---:R-:W-:Y:S01]  /*00c0*/  ULEA UR28, UR5, UR28, 0x18 ;  /* 0x0000001c051c7291 */ /* 0x004fe2000f8ec03f */
[----:B-1----:R-:W-:-:S06]  /*00d0*/  LOP3.LUT R2, R0, 0x7f, RZ, 0xc0, !PT ;  /* 0x0000007f00027812 */ /* 0x002fcc00078ec0ff */
[----:B------:R-:W1:Y:S01]  /*00e0*/  S2UR UR6, SR_CTAID.Z ;  /* 0x00000000000679c3 */ /* 0x000e620000002700 */
[----:B---3--:R-:W-:Y:S01]  /*00f0*/  VIADD R6, R6, 0xffffffff ;  /* 0xffffffff06067836 */ /* 0x008fe20000000000 */
[C---:B------:R-:W-:Y:S02]  /*0100*/  ISETP.GE.U32.AND P0, PT, R2.reuse, 0x20, PT ;  /* 0x000000200200780c */ /* 0x040fe40003f06070 */
[C---:B------:R-:W-:Y:S02]  /*0110*/  ISETP.NE.U32.AND P2, PT, R2.reuse, RZ, PT ;  /* 0x000000ff0200720c */ /* 0x040fe40003f45070 */
[----:B------:R-:W-:Y:S02]  /*0120*/  LEA R12, R2, UR28, 0x2 ;  /* 0x0000001c020c7c11 */ /* 0x000fe4000f8e10ff */
[----:B------:R-:W2:Y:S01]  /*0130*/  S2UR UR5, SR_CTAID.X ;  /* 0x00000000000579c3 */ /* 0x000ea20000002500 */
[----:B----4-:R-:W-:-:S06]  /*0140*/  VIADD R13, R14, 0xffffffff ;  /* 0xffffffff0e0d7836 */ /* 0x010fcc0000000000 */
[----:B------:R3:W-:Y:S01]  /*0150*/  @!P0 STS [R12], RZ ;  /* 0x000000ff0c008388 */ /* 0x0007e20000000800 */
[----:B------:R-:W-:-:S03]  /*0160*/  NOP ;  /* 0x0000000000007918 */ /* 0x000fc60000000000 */
[----:B------:R3:W-:Y:S01]  /*0170*/  @!P2 STS [UR28+0x24], R6 ;  /* 0x00002406ff00a988 */ /* 0x0007e2000800081c */
[----:B-1----:R-:W-:-:S03]  /*0180*/  UIMAD UR6, UR6, UR8, UR4 ;  /* 0x00000008060672a4 */ /* 0x002fc6000f8e0204 */
[----:B------:R3:W-:Y:S01]  /*0190*/  @!P2 STS [UR28+0x20], R13 ;  /* 0x0000200dff00a988 */ /* 0x0007e2000800081c */
[----:B--2---:R-:W-:-:S04]  /*01a0*/  UIMAD UR6, UR6, UR7, UR5 ;  /* 0x00000007060672a4 */ /* 0x004fc8000f8e0205 */
[----:B------:R-:W-:-:S04]  /*01b0*/  UIMAD UR10, UR6, 0x180, URZ ;  /* 0x00000180060a78a4 */ /* 0x000fc8000f8e023f */
[----:B------:R-:W-:-:S04]  /*01c0*/  UIADD3 UR6, UP0, UR10, UR12, URZ ;  /* 0x0000000c0a067290 */ /* 0x000fc8000ff1e03f */
[----:B------:R-:W-:Y:S01]  /*01d0*/  ULEA.HI.X.SX32 UR7, UR10, UR13, 0x1, UP0 ;  /* 0x0000000d0a077291 */ /* 0x000fe200080f0e3f */
[----:B---3--:R-:W-:Y:S11]  /*01e0*/  @P2 BRA `(.L_x_1) ;  /* 0x0000000000182947 */ /* 0x008ff60003800000 */
[----:B------:R-:W1:Y:S01]  /*01f0*/  LDS R3, [UR28+0x8] ;  /* 0x0000081cff037984 */ /* 0x000e620008000800 */
[----:B------:R-:W2:Y:S01]  /*0200*/  LDC.64 R8, c[0x0][0x210] ;  /* 0x00008400ff087b82 */ /* 0x000ea20000000a00 */
[----:B------:R-:W-:Y:S02]  /*0210*/  IMAD.MOV.U32 R4, RZ, RZ, 0x70 ;  /* 0x00000070ff047424 */ /* 0x000fe400078e00ff */
[----:B--2---:R2:W-:Y:S03]  /*0220*/  STS.64 [UR28], R8 ;  /* 0x00000008ff007988 */ /* 0x0045e60008000a1c */
[----:B-1----:R-:W-:-:S05]  /*0230*/  LOP3.LUT R3, R3, 0x10, R4, 0xd8, !PT ;  /* 0x0000001003037812 */ /* 0x002fca00078ed804 */
[----:B------:R2:W-:Y:S02]  /*0240*/  STS [UR28+0x8], R3 ;  /* 0x00000803ff007988 */ /* 0x0005e4000800081c */
.L_x_1:
[----:B------:R-:W-:Y:S05]  /*0250*/  BSYNC B0 ;  /* 0x0000000000007941 */ /* 0x000fea0003800000 */
.L_x_0:
[----:B------:R-:W-:Y:S04]  /*0260*/  BSSY B0, `(.L_x_2) ;  /* 0x000000a000007945 */ /* 0x000fe80003800000 */
[----:B------:R-:W-:Y:S05]  /*0270*/  @P2 BRA `(.L_x_3) ;  /* 0x0000000000202947 */ /* 0x000fea0003800000 */
[----:B--2---:R-:W1:Y:S01]  /*0280*/  LDS R3, [UR28+0x34] ;  /* 0x0000341cff037984 */ /* 0x004e620008000800 */
[----:B------:R-:W-:Y:S02]  /*0290*/  IMAD.MOV.U32 R4, RZ, RZ, 0x3f000000 ;  /* 0x3f000000ff047424 */ /* 0x000fe400078e00ff */
[----:B------:R-:W-:Y:S01]  /*02a0*/  @!P2 IMAD.MOV.U32 R5, RZ, RZ, 0xff ;  /* 0x000000ffff05a424 */ /* 0x000fe200078e00ff */
[----:B------:R-:W2:Y:S02]  /*02b0*/  @!P2 LDS R8, [UR28+0x38] ;  /* 0x0000381cff08a984 */ /* 0x000ea40008000800 */
[----:B-1----:R-:W-:Y:S02]  /*02c0*/  LOP3.LUT R3, R3, 0xff000000, R4, 0xb8, !PT ;  /* 0xff00000003037812 */ /* 0x002fe400078eb804 */
[----:B--2---:R-:W-:-:S03]  /*02d0*/  @!P2 LOP3.LUT R4, R8, 0xff, R5, 0xb8, !PT ;  /* 0x000000ff0804a812 */ /* 0x004fc600078eb805 */
[----:B------:R1:W-:Y:S04]  /*02e0*/  STS [UR28+0x34], R3 ;  /* 0x00003403ff007988 */ /* 0x0003e8000800081c */
[----:B------:R1:W-:Y:S02]  /*02f0*/  @!P2 STS [UR28+0x38], R4 ;  /* 0x00003804ff00a988 */ /* 0x0003e4000800081c */
.L_x_3:
[----:B------:R-:W-:Y:S05]  /*0300*/  BSYNC B0 ;  /* 0x0000000000007941 */ /* 0x000fea0003800000 */
.L_x_2:
[----:B------:R-:W-:Y:S04]  /*0310*/  BSSY B0, `(.L_x_4) ;  /* 0x000000e000007945 */ /* 0x000fe80003800000 */
[----:B------:R-:W-:Y:S05]  /*0320*/  @P2 BRA `(.L_x_5) ;  /* 0x0000000000302947 */ /* 0x000fea0003800000 */
[----:B-1----:R-:W1:Y:S01]  /*0330*/  LDS R4, [UR28+0x34] ;  /* 0x0000341cff047984 */ /* 0x002e620008000800 */
[----:B------:R-:W3:Y:S03]  /*0340*/  LDC.64 R10, c[0x0][0x238] ;  /* 0x00008e00ff0a7b82 */ /* 0x000ee60000000a00 */
[----:B--2---:R-:W2:Y:S01]  /*0350*/  LDS R3, [UR28+0x1c] ;  /* 0x00001c1cff037984 */ /* 0x004ea20008000800 */
[C---:B---3--:R-:W-:Y:S01]  /*0360*/  SHF.L.U64.HI R8, R10.reuse, 0x1, R11 ;  /* 0x000000010a087819 */ /* 0x048fe2000001020b */
[----:B------:R-:W-:-:S03]  /*0370*/  IMAD.SHL.U32 R5, R10, 0x2, RZ ;  /* 0x000000020a057824 */ /* 0x000fc600078e00ff */
[--C-:B------:R-:W-:Y:S02]  /*0380*/  SHF.R.U32.HI R10, RZ, 0x4, R8.reuse ;  /* 0x00000004ff0a7819 */ /* 0x100fe40000011608 */
[----:B------:R-:W-:-:S05]  /*0390*/  SHF.R.U64 R5, R5, 0x4, R8 ;  /* 0x0000000405057819 */ /* 0x000fca0000001208 */
[----:B------:R3:W-:Y:S01]  /*03a0*/  STS [UR28+0xc], R5 ;  /* 0x00000c05ff007988 */ /* 0x0007e2000800081c */
[----:B-1----:R-:W-:Y:S02]  /*03b0*/  LOP3.LUT R4, R4, 0x7, RZ, 0xb8, !PT ;  /* 0x0000000704047812 */ /* 0x002fe400078eb8ff */
[----:B--2---:R-:W-:-:S03]  /*03c0*/  LOP3.LUT R3, R3, 0xf, R10, 0xb8, !PT ;  /* 0x0000000f03037812 */ /* 0x004fc600078eb80a */
[----:B------:R3:W-:Y:S04]  /*03d0*/  STS [UR28+0x34], R4 ;  /* 0x00003404ff007988 */ /* 0x0007e8000800081c */
[----:B------:R3:W-:Y:S02]  /*03e0*/  STS [UR28+0x1c], R3 ;  /* 0x00001c03ff007988 */ /* 0x0007e4000800081c */
.L_x_5:
[----:B------:R-:W-:Y:S05]  /*03f0*/  BSYNC B0 ;  /* 0x0000000000007941 */ /* 0x000fea0003800000 */
.L_x_4:
[----:B------:R-:W-:Y:S04]  /*0400*/  BSSY B1, `(.L_x_6) ;  /* 0x000001a000017945 */ /* 0x000fe80003800000 */
[----:B------:R-:W-:Y:S04]  /*0410*/  BSSY B0, `(.L_x_7) ;  /* 0x0000015000007945 */ /* 0x000fe80003800000 */
[----:B------:R-:W-:Y:S05]  /*0420*/  @P2 BRA `(.L_x_8) ;  /* 0x0000000000202947 */ /* 0x000fea0003800000 */
[----:B-123--:R-:W1:Y:S02]  /*0430*/  LDS R3, [UR28+0x34] ;  /* 0x0000341cff037984 */ /* 0x00ee640008000800 */
[----:B-1----:R-:W-:-:S05]  /*0440*/  LOP3.LUT R3, R3, 0x38, RZ, 0xb8, !PT ;  /* 0x0000003803037812 */ /* 0x002fca00078eb8ff */
[----:B------:R1:W-:Y:S01]  /*0450*/  STS [UR28+0x34], R3 ;  /* 0x00003403ff007988 */ /* 0x0003e2000800081c */
[----:B------:R-:W-:Y:S05]  /*0460*/  @P2 BRA `(.L_x_9) ;  /* 0x0000000000202947 */ /* 0x000fea0003800000 */
[----:B-1----:R-:W1:Y:S01]  /*0470*/  LDS R3, [UR28+0x8] ;  /* 0x0000081cff037984 */ /* 0x002e620008000800 */
[----:B------:R-:W-:-:S05]  /*0480*/  IMAD.MOV.U32 R4, RZ, RZ, 0x780 ;  /* 0x00000780ff047424 */ /* 0x000fca00078e00ff */
[----:B-1----:R-:W-:-:S05]  /*0490*/  LOP3.LUT R3, R3, 0x500, R4, 0xd8, !PT ;  /* 0x0000050003037812 */ /* 0x002fca00078ed804 */
[----:B------:R4:W-:Y:S02]  /*04a0*/  STS [UR28+0x8], R3 ;  /* 0x00000803ff007988 */ /* 0x0009e4000800081c */
.L_x_8:
[----:B------:R-:W-:Y:S05]  /*04b0*/  @P2 BRA `(.L_x_10) ;  /* 0x0000000000282947 */ /* 0x000fea0003800000 */
[----:B-1234-:R-:W1:Y:S02]  /*04c0*/  LDS R3, [UR28+0x8] ;  /* 0x0000081cff037984 */ /* 0x01ee640008000800 */
[----:B-1----:R-:W-:-:S05]  /*04d0*/  LOP3.LUT R3, R3, 0x1800, RZ, 0xb8, !PT ;  /* 0x0000180003037812 */ /* 0x002fca00078eb8ff */
[----:B------:R2:W-:Y:S02]  /*04e0*/  STS [UR28+0x8], R3 ;  /* 0x00000803ff007988 */ /* 0x0005e4000800081c */
.L_x_9:
[----:B------:R-:W-:Y:S05]  /*04f0*/  @P2 BREAK B0 ;  /* 0x0000000000002942 */ /* 0x000fea0003800000 */
[----:B------:R-:W-:Y:S05]  /*0500*/  @P2 BRA `(.L_x_11) ;  /* 0x0000000000242947 */ /* 0x000fea0003800000 */
[----:B------:R-:W3:Y:S01]  /*0510*/  LDS R4, [UR28+0x8] ;  /* 0x0000081cff047984 */ /* 0x000ee20008000800 */
[----:B-12---:R-:W-:-:S05]  /*0520*/  IMAD.MOV.U32 R3, RZ, RZ, 0x6000 ;  /* 0x00006000ff037424 */ /* 0x006fca00078e00ff */
[----:B---3--:R-:W-:-:S04]  /*0530*/  LOP3.LUT R3, R4, 0x6000, R3, 0xd8, !PT ;  /* 0x0000600004037812 */ /* 0x008fc800078ed803 */
[----:B------:R-:W-:-:S05]  /*0540*/  LOP3.LUT R3, R3, 0x400000, RZ, 0xb8, !PT ;  /* 0x0040000003037812 */ /* 0x000fca00078eb8ff */
[----:B------:R5:W-:Y:S02]  /*0550*/  STS [UR28+0x8], R3 ;  /* 0x00000803ff007988 */ /* 0x000be4000800081c */
.L_x_10:
[----:B------:R-:W-:Y:S05]  /*0560*/  BSYNC B0 ;  /* 0x0000000000007941 */ /* 0x000fea0003800000 */
.L_x_7:
[----:B-12345:R-:W1:Y:S02]  /*0570*/  @!P2 LDS R3, [UR28+0x8] ;  /* 0x0000081cff03a984 */ /* 0x03ee640008000800 */
[----:B-1----:R-:W-:-:S05]  /*0580*/  @!P2 LOP3.LUT R3, R3, 0x8000, RZ, 0xb8, !PT ;  /* 0x000080000303a812 */ /* 0x002fca00078eb8ff */
[----:B------:R3:W-:Y:S02]  /*0590*/  @!P2 STS [UR28+0x8], R3 ;  /* 0x00000803ff00a988 */ /* 0x0007e4000800081c */
.L_x_11:
[----:B------:R-:W-:Y:S05]  /*05a0*/  BSYNC B1 ;  /* 0x0000000000017941 */ /* 0x000fea0003800000 */
.L_x_6:
[----:B------:R-:W-:Y:S05]  /*05b0*/  WARPSYNC.ALL ;  /* 0x0000000000007948 */ /* 0x000fea0003800000 */
[----:B------:R-:W4:Y:S02]  /*05c0*/  LDC R7, c[0x0][0x22c] ;  /* 0x00008b00ff077b82 */ /* 0x000f240000000800 */
[----:B----4-:R-:W-:Y:S01]  /*05d0*/  VIADD R7, R7, 0xffffffff ;  /* 0xffffffff07077836 */ /* 0x010fe20000000000 */
[----:B------:R-:W-:Y:S06]  /*05e0*/  @P0 BRA `(.L_x_12) ;  /* 0x0000000000280947 */ /* 0x000fec0003800000 */
[----:B-123--:R-:W1:Y:S01]  /*05f0*/  S2R R3, SR_LANEID ;  /* 0x0000000000037919 */ /* 0x00ee620000000000 */
[----:B------:R-:W-:Y:S05]  /*0600*/  WARPSYNC.ALL ;  /* 0x0000000000007948 */ /* 0x000fea0003800000 */
[----:B-1----:R-:W-:-:S05]  /*0610*/  IMAD.SHL.U32 R3, R3, 0x4, RZ ;  /* 0x0000000403037824 */ /* 0x002fca00078e00ff */
[----:B------:R-:W1:Y:S01]  /*0620*/  LDS R9, [R3+UR28] ;  /* 0x0000001c03097984 */ /* 0x000e620008000800 */
[----:B------:R-:W-:-:S05]  /*0630*/  IADD3 R4, P1, R3, UR6, RZ ;  /* 0x0000000603047c10 */ /* 0x000fca000ff3e0ff */
[----:B------:R-:W-:-:S05]  /*0640*/  IMAD.X R5, RZ, RZ, UR7, P1 ;  /* 0x00000007ff057e24 */ /* 0x000fca00088e06ff */
[----:B-1----:R4:W5:Y:S01]  /*0650*/  ATOMG.E.EXCH.STRONG.GPU PT, RZ, [R4], R9 ;  /* 0x0000000904ff73a8 */ /* 0x00296200041ee100 */
[----:B------:R-:W-:-:S04]  /*0660*/  DEPBAR {5,4,3,2,1,0} ;  /* 0x0000003f0000791a */ /* 0x000fc80000000000 */
[----:B------:R4:W-:Y:S01]  /*0670*/  UTMACCTL.IV [UR6] ;  /* 0x00000000060079b9 */ /* 0x0009e20008000000 */
[----:B------:R-:W-:Y:S01]  /*0680*/  NOP ;  /* 0x0000000000007918 */ /* 0x000fe20000000000 */
.L_x_12:
[----:B------:R-:W-:Y:S05]  /*0690*/  @P0 BRA `(.L_x_13) ;  /* 0x00000000000c0947 */ /* 0x000fea0003800000 */
[----:B------:R0:W-:Y:S01]  /*06a0*/  UTMACMDFLUSH ;  /* 0x00000000000079b7 */ /* 0x0001e20000000000 */
[----:B------:R-:W-:Y:S05]  /*06b0*/  @P0 BRA `(.L_x_13) ;  /* 0x0000000000040947 */ /* 0x000fea0003800000 */
[----:B------:R-:W-:-:S04]  /*06c0*/  DEPBAR.LE SB0, 0x0 ;  /* 0x000080000000791a */ /* 0x000fc80000000000 */
.L_x_13:
[----:B------:R-:W-:Y:S05]  /*06d0*/  WARPSYNC.ALL ;  /* 0x0000000000007948 */ /* 0x000fea0003800000 */
[----:B-----5:R-:W-:Y:S06]  /*06e0*/  BAR.SYNC.DEFER_BLOCKING 0x0 ;  /* 0x0000000000007b1d */ /* 0x020fec0000010000 */
[----:B------:R-:W-:Y:S02]  /*06f0*/  BSSY B1, `(.L_x_14) ;  /* 0x000000b000017945 */ /* 0x000fe40003800000 */
[----:B------:R-:W-:Y:S06]  /*0700*/  BAR.SYNC.DEFER_BLOCKING 0x0 ;  /* 0x0000000000007b1d */ /* 0x000fec0000010000 */
[----:B------:R5:W-:Y:S01]  /*0710*/  @!P0 STS [R12], RZ ;  /* 0x000000ff0c008388 */ /* 0x000be20000000800 */
[----:B------:R-:W-:Y:S01]  /*0720*/  NOP ;  /* 0x0000000000007918 */ /* 0x000fe20000000000 */
[----:B------:R-:W-:Y:S05]  /*0730*/  @P2 BRA `(.L_x_15) ;  /* 0x0000000000182947 */ /* 0x000fea0003800000 */
[----:B-123--:R-:W1:Y:S01]  /*0740*/  LDS R3, [UR28+0x8] ;  /* 0x0000081cff037984 */ /* 0x00ee620008000800 */
[----:B----4-:R-:W2:Y:S01]  /*0750*/  LDC.64 R8, c[0x0][0x218] ;  /* 0x00008600ff087b82 */ /* 0x010ea20000000a00 */
[----:B------:R-:W-:Y:S02]  /*0760*/  IMAD.MOV.U32 R4, RZ, RZ, 0x70 ;  /* 0x00000070ff047424 */ /* 0x000fe400078e00ff */
[----:B--2---:R2:W-:Y:S03]  /*0770*/  STS.64 [UR28], R8 ;  /* 0x00000008ff007988 */ /* 0x0045e60008000a1c */
[----:B-1----:R-:W-:-:S05]  /*0780*/  LOP3.LUT R3, R3, 0x10, R4, 0xd8, !PT ;  /* 0x0000001003037812 */ /* 0x002fca00078ed804 */
[----:B------:R2:W-:Y:S02]  /*0790*/  STS [UR28+0x8], R3 ;  /* 0x00000803ff007988 */ /* 0x0005e4000800081c */
.L_x_15:
[----:B----4-:R-:W-:Y:S05]  /*07a0*/  BSYNC B1 ;  /* 0x0000000000017941 */ /* 0x010fea0003800000 */
.L_x_14:
[----:B------:R-:W-:Y:S04]  /*07b0*/  BSSY B1, `(.L_x_16) ;  /* 0x000000a000017945 */ /* 0x000fe80003800000 */
[----:B------:R-:W-:Y:S05]  /*07c0*/  @P2 BRA `(.L_x_17) ;  /* 0x0000000000202947 */ /* 0x000fea0003800000 */
[----:B-123--:R-:W1:Y:S01]  /*07d0*/  LDS R3, [UR28+0x34] ;  /* 0x0000341cff037984 */ /* 0x00ee620008000800 */
[----:B------:R-:W-:Y:S02]  /*07e0*/  IMAD.MOV.U32 R8, RZ, RZ, 0x3f000000 ;  /* 0x3f000000ff087424 */ /* 0x000fe400078e00ff */
[----:B------:R-:W-:Y:S01]  /*07f0*/  @!P2 IMAD.MOV.U32 R4, RZ, RZ, 0x3f ;  /* 0x0000003fff04a424 */ /* 0x000fe200078e00ff */
[----:B------:R-:W2:Y:S02]  /*0800*/  @!P2 LDS R5, [UR28+0x38] ;  /* 0x0000381cff05a984 */ /* 0x000ea40008000800 */
[----:B-1----:R-:W-:Y:S02]  /*0810*/  LOP3.LUT R3, R3, 0xff000000, R8, 0xb8, !PT ;  /* 0xff00000003037812 */ /* 0x002fe400078eb808 */
[----:B--2---:R-:W-:-:S03]  /*0820*/  @!P2 LOP3.LUT R4, R5, 0xff, R4, 0xb8, !PT ;  /* 0x000000ff0504a812 */ /* 0x004fc600078eb804 */
[----:B------:R4:W-:Y:S04]  /*0830*/  STS [UR28+0x34], R3 ;  /* 0x00003403ff007988 */ /* 0x0009e8000800081c */
[----:B------:R4:W-:Y:S02]  /*0840*/  @!P2 STS [UR28+0x38], R4 ;  /* 0x00003804ff00a988 */ /* 0x0009e4000800081c */
.L_x_17:
[----:B------:R-:W-:Y:S05]  /*0850*/  BSYNC B1 ;  /* 0x0000000000017941 */ /* 0x000fea0003800000 */
.L_x_16:
[----:B------:R-:W-:Y:S04]  /*0860*/  BSSY B1, `(.L_x_18) ;  /* 0x0000004000017945 */ /* 0x000fe80003800000 */
[----:B------:R-:W-:Y:S05]  /*0870*/  @P2 BRA `(.L_x_19) ;  /* 0x0000000000082947 */ /* 0x000fea0003800000 */
[----:B------:R1:W-:Y:S04]  /*0880*/  STS [UR28+0x24], R13 ;  /* 0x0000240dff007988 */ /* 0x0003e8000800081c */
[----:B------:R1:W-:Y:S02]  /*0890*/  STS [UR28+0x20], R7 ;  /* 0x00002007ff007988 */ /* 0x0003e4000800081c */
.L_x_19:
[----:B------:R-:W-:Y:S05]  /*08a0*/  BSYNC B1 ;  /* 0x0000000000017941 */ /* 0x000fea0003800000 */
.L_x_18:
[----:B------:R-:W-:Y:S04]  /*08b0*/  BSSY B1, `(.L_x_20) ;  /* 0x000000e000017945 */ /* 0x000fe80003800000 */
[----:B------:R-:W-:Y:S05]  /*08c0*/  @P2 BRA `(.L_x_21) ;  /* 0x0000000000302947 */ /* 0x000fea0003800000 */
[----:B----4-:R-:W4:Y:S01]  /*08d0*/  LDS R4, [UR28+0x34] ;  /* 0x0000341cff047984 */ /* 0x010f220008000800 */
[----:B------:R-:W4:Y:S03]  /*08e0*/  LDC.64 R10, c[0x0][0x240] ;  /* 0x00009000ff0a7b82 */ /* 0x000f260000000a00 */
[----:B-123--:R-:W1:Y:S01]  /*08f0*/  LDS R3, [UR28+0x1c] ;  /* 0x00001c1cff037984 */ /* 0x00ee620008000800 */
[C---:B----4-:R-:W-:Y:S01]  /*0900*/  SHF.L.U64.HI R8, R10.reuse, 0x1, R11 ;  /* 0x000000010a087819 */ /* 0x050fe2000001020b */
[----:B------:R-:W-:-:S03]  /*0910*/  IMAD.SHL.U32 R5, R10, 0x2, RZ ;  /* 0x000000020a057824 */ /* 0x000fc600078e00ff */
[--C-:B------:R-:W-:Y:S02]  /*0920*/  SHF.R.U32.HI R10, RZ, 0x4, R8.reuse ;  /* 0x00000004ff0a7819 */ /* 0x100fe40000011608 */
[----:B------:R-:W-:-:S05]  /*0930*/  SHF.R.U64 R5, R5, 0x4, R8 ;  /* 0x0000000405057819 */ /* 0x000fca0000001208 */
[----:B------:R2:W-:Y:S01]  /*0940*/  STS [UR28+0xc], R5 ;  /* 0x00000c05ff007988 */ /* 0x0005e2000800081c */
[----:B------:R-:W-:Y:S02]  /*0950*/  LOP3.LUT R4, R4, 0x7, RZ, 0xb8, !PT ;  /* 0x0000000704047812 */ /* 0x000fe400078eb8ff */
[----:B-1----:R-:W-:-:S03]  /*0960*/  LOP3.LUT R3, R3, 0xf, R10, 0xb8, !PT ;  /* 0x0000000f03037812 */ /* 0x002fc600078eb80a */
[----:B------:R2:W-:Y:S04]  /*0970*/  STS [UR28+0x34], R4 ;  /* 0x00003404ff007988 */ /* 0x0005e8000800081c */
[----:B------:R2:W-:Y:S02]  /*0980*/  STS [UR28+0x1c], R3 ;  /* 0x00001c03ff007988 */ /* 0x0005e4000800081c */
.L_x_21:
[----:B------:R-:W-:Y:S05]  /*0990*/  BSYNC B1 ;  /* 0x0000000000017941 */ /* 0x000fea0003800000 */
.L_x_20:
[----:B------:R-:W-:Y:S04]  /*09a0*/  BSSY B2, `(.L_x_22) ;  /* 0x000001a000027945 */ /* 0x000fe80003800000 */
[----:B------:R-:W-:Y:S04]  /*09b0*/  BSSY B1, `(.L_x_23) ;  /* 0x0000015000017945 */ /* 0x000fe80003800000 */
[----:B------:R-:W-:Y:S05]  /*09c0*/  @P2 BRA `(.L_x_24) ;  /* 0x0000000000202947 */ /* 0x000fea0003800000 */
[----:B-1234-:R-:W1:Y:S02]  /*09d0*/  LDS R3, [UR28+0x34] ;  /* 0x0000341cff037984 */ /* 0x01ee640008000800 */
[----:B-1----:R-:W-:-:S05]  /*09e0*/  LOP3.LUT R3, R3, 0x38, RZ, 0xb8, !PT ;  /* 0x0000003803037812 */ /* 0x002fca00078eb8ff */
[----:B------:R1:W-:Y:S01]  /*09f0*/  STS [UR28+0x34], R3 ;  /* 0x00003403ff007988 */ /* 0x0003e2000800081c */
[----:B------:R-:W-:Y:S05]  /*0a00*/  @P2 BRA `(.L_x_25) ;  /* 0x0000000000202947 */ /* 0x000fea0003800000 */
[----:B-1----:R-:W1:Y:S01]  /*0a10*/  LDS R3, [UR28+0x8] ;  /* 0x0000081cff037984 */ /* 0x002e620008000800 */
[----:B------:R-:W-:-:S05]  /*0a20*/  IMAD.MOV.U32 R4, RZ, RZ, 0x780 ;  /* 0x00000780ff047424 */ /* 0x000fca00078e00ff */
[----:B-1----:R-:W-:-:S05]  /*0a30*/  LOP3.LUT R3, R3, 0x500, R4, 0xd8, !PT ;  /* 0x0000050003037812 */ /* 0x002fca00078ed804 */
[----:B------:R1:W-:Y:S02]  /*0a40*/  STS [UR28+0x8], R3 ;  /* 0x00000803ff007988 */ /* 0x0003e4000800081c */
.L_x_24:
[----:B------:R-:W-:Y:S05]  /*0a50*/  @P2 BRA `(.L_x_26) ;  /* 0x0000000000282947 */ /* 0x000fea0003800000 */
[----:B-1234-:R-:W1:Y:S02]  /*0a60*/  LDS R3, [UR28+0x8] ;  /* 0x0000081cff037984 */ /* 0x01ee640008000800 */
[----:B-1----:R-:W-:-:S05]  /*0a70*/  LOP3.LUT R3, R3, 0x1800, RZ, 0xb8, !PT ;  /* 0x0000180003037812 */ /* 0x002fca00078eb8ff */
[----:B------:R2:W-:Y:S02]  /*0a80*/  STS [UR28+0x8], R3 ;  /* 0x00000803ff007988 */ /* 0x0005e4000800081c */
.L_x_25:
[----:B------:R-:W-:Y:S05]  /*0a90*/  @P2 BREAK B1 ;  /* 0x0000000000012942 */ /* 0x000fea0003800000 */
[----:B------:R-:W-:Y:S05]  /*0aa0*/  @P2 BRA `(.L_x_27) ;  /* 0x0000000000242947 */ /* 0x000fea0003800000 */
[----:B-12---:R-:W1:Y:S01]  /*0ab0*/  LDS R3, [UR28+0x8] ;  /* 0x0000081cff037984 */ /* 0x006e620008000800 */
[----:B------:R-:W-:-:S05]  /*0ac0*/  IMAD.MOV.U32 R4, RZ, RZ, 0x6000 ;  /* 0x00006000ff047424 */ /* 0x000fca00078e00ff */
[----:B-1----:R-:W-:-:S04]  /*0ad0*/  LOP3.LUT R3, R3, 0x6000, R4, 0xd8, !PT ;  /* 0x0000600003037812 */ /* 0x002fc800078ed804 */
[----:B------:R-:W-:-:S05]  /*0ae0*/  LOP3.LUT R3, R3, 0x400000, RZ, 0xb8, !PT ;  /* 0x0040000003037812 */ /* 0x000fca00078eb8ff */
[----:B------:R1:W-:Y:S02]  /*0af0*/  STS [UR28+0x8], R3 ;  /* 0x00000803ff007988 */ /* 0x0003e4000800081c */
.L_x_26:
[----:B------:R-:W-:Y:S05]  /*0b00*/  BSYNC B1 ;  /* 0x0000000000017941 */ /* 0x000fea0003800000 */
.L_x_23:
[----:B-1234-:R-:W1:Y:S02]  /*0b10*/  @!P2 LDS R3, [UR28+0x8] ;  /* 0x0000081cff03a984 */ /* 0x01ee640008000800 */
[----:B-1----:R-:W-:-:S05]  /*0b20*/  @!P2 LOP3.LUT R3, R3, 0x8000, RZ, 0xb8, !PT ;  /* 0x000080000303a812 */ /* 0x002fca00078eb8ff */
[----:B------:R3:W-:Y:S02]  /*0b30*/  @!P2 STS [UR28+0x8], R3 ;  /* 0x00000803ff00a988 */ /* 0x0007e4000800081c */
.L_x_27:
[----:B------:R-:W-:Y:S05]  /*0b40*/  BSYNC B2 ;  /* 0x0000000000027941 */ /* 0x000fea0003800000 */
.L_x_22:
[----:B------:R-:W-:Y:S05]  /*0b50*/  WARPSYNC.ALL ;  /* 0x0000000000007948 */ /* 0x000fea0003800000 */
[----:B------:R-:W-:-:S04]  /*0b60*/  UIADD3 UR9, UR10, 0x80, URZ ;  /* 0x000000800a097890 */ /* 0x000fc8000fffe03f */
[----:B------:R-:W-:-:S04]  /*0b70*/  UIADD3 UR8, UP0, UR9, UR12, URZ ;  /* 0x0000000c09087290 */ /* 0x000fc8000ff1e03f */
[----:B------:R-:W-:Y:S01]  /*0b80*/  ULEA.HI.X.SX32 UR9, UR9, UR13, 0x1, UP0 ;  /* 0x0000000d09097291 */ /* 0x000fe200080f0e3f */
[----:B------:R-:W-:Y:S11]  /*0b90*/  @P0 BRA `(.L_x_28) ;  /* 0x0000000000280947 */ /* 0x000ff60003800000 */
[----:B-123--:R-:W1:Y:S01]  /*0ba0*/  S2R R3, SR_LANEID ;  /* 0x0000000000037919 */ /* 0x00ee620000000000 */
[----:B------:R-:W-:Y:S05]  /*0bb0*/  WARPSYNC.ALL ;  /* 0x0000000000007948 */ /* 0x000fea0003800000 */
[----:B-1----:R-:W-:-:S05]  /*0bc0*/  IMAD.SHL.U32 R8, R3, 0x4, RZ ;  /* 0x0000000403087824 */ /* 0x002fca00078e00ff */
[----:B------:R-:W1:Y:S01]  /*0bd0*/  LDS R3, [R8+UR28] ;  /* 0x0000001c08037984 */ /* 0x000e620008000800 */
[----:B------:R-:W-:-:S05]  /*0be0*/  IADD3 R4, P1, R8, UR8, RZ ;  /* 0x0000000808047c10 */ /* 0x000fca000ff3e0ff */
[----:B------:R-:W-:-:S05]  /*0bf0*/  IMAD.X R5, RZ, RZ, UR9, P1 ;  /* 0x00000009ff057e24 */ /* 0x000fca00088e06ff */
[----:B-1----:R4:W2:Y:S01]  /*0c00*/  ATOMG.E.EXCH.STRONG.GPU PT, RZ, [R4], R3 ;  /* 0x0000000304ff73a8 */ /* 0x0028a200041ee100 */
[----:B------:R-:W-:-:S04]  /*0c10*/  DEPBAR {5,4,3,2,1,0} ;  /* 0x0000003f0000791a */ /* 0x000fc80000000000 */
[----:B------:R4:W-:Y:S01]  /*0c20*/  UTMACCTL.IV [UR8] ;  /* 0x00000000080079b9 */ /* 0x0009e20008000000 */
[----:B------:R-:W-:Y:S01]  /*0c30*/  NOP ;  /* 0x0000000000007918 */ /* 0x000fe20000000000 */
.L_x_28:
[----:B------:R-:W-:Y:S05]  /*0c40*/  @P0 BRA `(.L_x_29) ;  /* 0x00000000000c0947 */ /* 0x000fea0003800000 */
[----:B------:R0:W-:Y:S01]  /*0c50*/  UTMACMDFLUSH ;  /* 0x00000000000079b7 */ /* 0x0001e20000000000 */
[----:B------:R-:W-:Y:S05]  /*0c60*/  @P0 BRA `(.L_x_29) ;  /* 0x0000000000040947 */ /* 0x000fea0003800000 */
[----:B------:R-:W-:-:S04]  /*0c70*/  DEPBAR.LE SB0, 0x0 ;  /* 0x000080000000791a */ /* 0x000fc80000000000 */
.L_x_29:
[----:B------:R-:W-:Y:S05]  /*0c80*/  WARPSYNC.ALL ;  /* 0x0000000000007948 */ /* 0x000fea0003800000 */
[----:B--2---:R-:W-:Y:S06]  /*0c90*/  BAR.SYNC.DEFER_BLOCKING 0x0 ;  /* 0x0000000000007b1d */ /* 0x004fec0000010000 */
[----:B------:R-:W-:Y:S02]  /*0ca0*/  BSSY B2, `(.L_x_30) ;  /* 0x000000b000027945 */ /* 0x000fe40003800000 */
[----:B------:R-:W-:Y:S06]  /*0cb0*/  BAR.SYNC.DEFER_BLOCKING 0x0 ;  /* 0x0000000000007b1d */ /* 0x000fec0000010000 */
[----:B------:R2:W-:Y:S01]  /*0cc0*/  @!P0 STS [R12], RZ ;  /* 0x000000ff0c008388 */ /* 0x0005e20000000800 */
[----:B------:R-:W-:Y:S01]  /*0cd0*/  NOP ;  /* 0x0000000000007918 */ /* 0x000fe20000000000 */
[----:B------:R-:W-:Y:S05]  /*0ce0*/  @P2 BRA `(.L_x_31) ;  /* 0x0000000000182947 */ /* 0x000fea0003800000 */
[----:B-1-34-:R-:W1:Y:S01]  /*0cf0*/  LDS R3, [UR28+0x8] ;  /* 0x0000081cff037984 */ /* 0x01ae620008000800 */
[----:B------:R-:W3:Y:S01]  /*0d00*/  LDC.64 R8, c[0x0][0x220] ;  /* 0x00008800ff087b82 */ /* 0x000ee20000000a00 */
[----:B------:R-:W-:Y:S02]  /*0d10*/  IMAD.MOV.U32 R4, RZ, RZ, 0x70 ;  /* 0x00000070ff047424 */ /* 0x000fe400078e00ff */
[----:B---3--:R3:W-:Y:S03]  /*0d20*/  STS.64 [UR28], R8 ;  /* 0x00000008ff007988 */ /* 0x0087e60008000a1c */
[----:B-1----:R-:W-:-:S05]  /*0d30*/  LOP3.LUT R3, R3, 0x10, R4, 0xd8, !PT ;  /* 0x0000001003037812 */ /* 0x002fca00078ed804 */
[----:B------:R3:W-:Y:S02]  /*0d40*/  STS [UR28+0x8], R3 ;  /* 0x00000803ff007988 */ /* 0x0007e4000800081c */
.L_x_31:
[----:B----4-:R-:W-:Y:S05]  /*0d50*/  BSYNC B2 ;  /* 0x0000000000027941 */ /* 0x010fea0003800000 */
.L_x_30:
[----:B------:R-:W-:Y:S04]  /*0d60*/  BSSY B3, `(.L_x_32) ;  /* 0x0000011000037945 */ /* 0x000fe80003800000 */
[----:B------:R-:W-:Y:S04]  /*0d70*/  BSSY B2, `(.L_x_33) ;  /* 0x000000e000027945 */ /* 0x000fe80003800000 */
[----:B------:R-:W-:Y:S05]  /*0d80*/  @P2 BRA `(.L_x_34) ;  /* 0x0000000000242947 */ /* 0x000fea0003800000 */
[----:B-1-3--:R-:W1:Y:S01]  /*0d90*/  LDS R3, [UR28+0x34] ;  /* 0x0000341cff037984 */ /* 0x00ae620008000800 */
[----:B------:R-:W-:-:S05]  /*0da0*/  IMAD.MOV.U32 R4, RZ, RZ, 0x3f000000 ;  /* 0x3f000000ff047424 */ /* 0x000fca00078e00ff */
[----:B-1----:R-:W-:-:S05]  /*0db0*/  LOP3.LUT R3, R3, 0xff000000, R4, 0xb8, !PT ;  /* 0xff00000003037812 */ /* 0x002fca00078eb804 */
[----:B------:R1:W-:Y:S01]  /*0dc0*/  STS [UR28+0x34], R3 ;  /* 0x00003403ff007988 */ /* 0x0003e2000800081c */
[----:B------:R-:W-:Y:S05]  /*0dd0*/  @P2 BRA `(.L_x_35) ;  /* 0x00000000001c2947 */ /* 0x000fea0003800000 */
[----:B-1----:R-:W1:Y:S01]  /*0de0*/  LDS R3, [UR28+0x38] ;  /* 0x0000381cff037984 */ /* 0x002e620008000800 */
[----:B------:R-:W-:-:S05]  /*0df0*/  IMAD.MOV.U32 R4, RZ, RZ, 0xff ;  /* 0x000000ffff047424 */ /* 0x000fca00078e00ff */
[----:B-1----:R-:W-:-:S05]  /*0e00*/  LOP3.LUT R3, R3, 0xff, R4, 0xb8, !PT ;  /* 0x000000ff03037812 */ /* 0x002fca00078eb804 */
[----:B------:R4:W-:Y:S02]  /*0e10*/  STS [UR28+0x38], R3 ;  /* 0x00003803ff007988 */ /* 0x0009e4000800081c */
.L_x_34:
[----:B------:R-:W-:Y:S05]  /*0e20*/  @P2 BREAK B2 ;  /* 0x0000000000022942 */ /* 0x000fea0003800000 */
[----:B------:R-:W-:Y:S05]  /*0e30*/  @P2 BRA `(.L_x_36) ;  /* 0x00000000000c2947 */ /* 0x000fea0003800000 */
[----:B------:R1:W-:Y:S02]  /*0e40*/  STS [UR28+0x20], R7 ;  /* 0x00002007ff007988 */ /* 0x0003e4000800081c */
.L_x_35:
[----:B------:R-:W-:Y:S05]  /*0e50*/  BSYNC B2 ;  /* 0x0000000000027941 */ /* 0x000fea0003800000 */
.L_x_33:
[----:B------:R1:W-:Y:S02]  /*0e60*/  @!P2 STS [UR28+0x24], R6 ;  /* 0x00002406ff00a988 */ /* 0x0003e4000800081c */
.L_x_36:
[----:B------:R-:W-:Y:S05]  /*0e70*/  BSYNC B3 ;  /* 0x0000000000037941 */ /* 0x000fea0003800000 */
.L_x_32:
[----:B------:R-:W-:Y:S05]  /*0e80*/  WARPSYNC.ALL ;  /* 0x0000000000007948 */ /* 0x000fea0003800000 */
[----:B------:R-:W-:Y:S04]  /*0e90*/  BSSY B3, `(.L_x_37) ;  /* 0x000000e000037945 */ /* 0x000fe80003800000 */
[----:B------:R-:W-:Y:S05]  /*0ea0*/  @P2 BRA `(.L_x_38) ;  /* 0x0000000000302947 */ /* 0x000fea0003800000 */
[----:B------:R-:W5:Y:S01]  /*0eb0*/  LDS R4, [UR28+0x34] ;  /* 0x0000341cff047984 */ /* 0x000f620008000800 */
[----:B---3--:R-:W3:Y:S03]  /*0ec0*/  LDC.64 R8, c[0x0][0x248] ;  /* 0x00009200ff087b82 */ /* 0x008ee60000000a00 */
[----:B-1--4-:R-:W1:Y:S01]  /*0ed0*/  LDS R3, [UR28+0x1c] ;  /* 0x00001c1cff037984 */ /* 0x012e620008000800 */
[C---:B---3--:R-:W-:Y:S01]  /*0ee0*/  SHF.L.U64.HI R6, R8.reuse, 0x1, R9 ;  /* 0x0000000108067819 */ /* 0x048fe20000010209 */
[----:B------:R-:W-:-:S03]  /*0ef0*/  IMAD.SHL.U32 R5, R8, 0x2, RZ ;  /* 0x0000000208057824 */ /* 0x000fc600078e00ff */
[--C-:B------:R-:W-:Y:S02]  /*0f00*/  SHF.R.U32.HI R8, RZ, 0x4, R6.reuse ;  /* 0x00000004ff087819 */ /* 0x100fe40000011606 */
[----:B------:R-:W-:-:S05]  /*0f10*/  SHF.R.U64 R5, R5, 0x4, R6 ;  /* 0x0000000405057819 */ /* 0x000fca0000001206 */
[----:B------:R3:W-:Y:S01]  /*0f20*/  STS [UR28+0xc], R5 ;  /* 0x00000c05ff007988 */ /* 0x0007e2000800081c */
[----:B-----5:R-:W-:Y:S02]  /*0f30*/  LOP3.LUT R4, R4, 0x7, RZ, 0xb8, !PT ;  /* 0x0000000704047812 */ /* 0x020fe400078eb8ff */
[----:B-1----:R-:W-:-:S03]  /*0f40*/  LOP3.LUT R3, R3, 0xf, R8, 0xb8, !PT ;  /* 0x0000000f03037812 */ /* 0x002fc600078eb808 */
[----:B------:R3:W-:Y:S04]  /*0f50*/  STS [UR28+0x34], R4 ;  /* 0x00003404ff007988 */ /* 0x0007e8000800081c */
[----:B------:R3:W-:Y:S02]  /*0f60*/  STS [UR28+0x1c], R3 ;  /* 0x00001c03ff007988 */ /* 0x0007e4000800081c */
.L_x_38:
[----:B------:R-:W-:Y:S05]  /*0f70*/  BSYNC B3 ;  /* 0x0000000000037941 */ /* 0x000fea0003800000 */
.L_x_37:
[----:B------:R-:W-:Y:S04]  /*0f80*/  BSSY B3, `(.L_x_39) ;  /* 0x000001a000037945 */ /* 0x000fe80003800000 */
[----:B------:R-:W-:Y:S04]  /*0f90*/  BSSY B4, `(.L_x_40) ;  /* 0x0000015000047945 */ /* 0x000fe80003800000 */
[----:B------:R-:W-:Y:S05]  /*0fa0*/  @P2 BRA `(.L_x_41) ;  /* 0x0000000000202947 */ /* 0x000fea0003800000 */
[----:B-1-34-:R-:W1:Y:S02]  /*0fb0*/  LDS R3, [UR28+0x34] ;  /* 0x0000341cff037984 */ /* 0x01ae640008000800 */
[----:B-1----:R-:W-:-:S05]  /*0fc0*/  LOP3.LUT R3, R3, 0x38, RZ, 0xb8, !PT ;  /* 0x0000003803037812 */ /* 0x002fca00078eb8ff */
[----:B------:R1:W-:Y:S01]  /*0fd0*/  STS [UR28+0x34], R3 ;  /* 0x00003403ff007988 */ /* 0x0003e2000800081c */
[----:B------:R-:W-:Y:S05]  /*0fe0*/  @P2 BRA `(.L_x_42) ;  /* 0x0000000000202947 */ /* 0x000fea0003800000 */
[----:B-1----:R-:W1:Y:S01]  /*0ff0*/  LDS R3, [UR28+0x8] ;  /* 0x0000081cff037984 */ /* 0x002e620008000800 */
[----:B------:R-:W-:-:S05]  /*1000*/  IMAD.MOV.U32 R4, RZ, RZ, 0x780 ;  /* 0x00000780ff047424 */ /* 0x000fca00078e00ff */
[----:B-1----:R-:W-:-:S05]  /*1010*/  LOP3.LUT R3, R3, 0x500, R4, 0xd8, !PT ;  /* 0x0000050003037812 */ /* 0x002fca00078ed804 */
[----:B------:R1:W-:Y:S02]  /*1020*/  STS [UR28+0x8], R3 ;  /* 0x00000803ff007988 */ /* 0x0003e4000800081c */
.L_x_41:
[----:B------:R-:W-:Y:S05]  /*1030*/  @P2 BRA `(.L_x_43) ;  /* 0x0000000000282947 */ /* 0x000fea0003800000 */
[----:B-1-34-:R-:W1:Y:S02]  /*1040*/  LDS R3, [UR28+0x8] ;  /* 0x0000081cff037984 */ /* 0x01ae640008000800 */
[----:B-1----:R-:W-:-:S05]  /*1050*/  LOP3.LUT R3, R3, 0x1800, RZ, 0xb8, !PT ;  /* 0x0000180003037812 */ /* 0x002fca00078eb8ff */
[----:B------:R3:W-:Y:S02]  /*1060*/  STS [UR28+0x8], R3 ;  /* 0x00000803ff007988 */ /* 0x0007e4000800081c */
.L_x_42:
[----:B------:R-:W-:Y:S05]  /*1070*/  @P2 BREAK B4 ;  /* 0x0000000000042942 */ /* 0x000fea0003800000 */
[----:B------:R-:W-:Y:S05]  /*1080*/  @P2 BRA `(.L_x_44) ;  /* 0x0000000000242947 */ /* 0x000fea0003800000 */
[----:B-1-3--:R-:W1:Y:S01]  /*1090*/  LDS R3, [UR28+0x8] ;  /* 0x0000081cff037984 */ /* 0x00ae620008000800 */
[----:B------:R-:W-:-:S05]  /*10a0*/  IMAD.MOV.U32 R4, RZ, RZ, 0x6000 ;  /* 0x00006000ff047424 */ /* 0x000fca00078e00ff */
[----:B-1----:R-:W-:-:S04]  /*10b0*/  LOP3.LUT R3, R3, 0x6000, R4, 0xd8, !PT ;  /* 0x0000600003037812 */ /* 0x002fc800078ed804 */
[----:B------:R-:W-:-:S05]  /*10c0*/  LOP3.LUT R3, R3, 0x400000, RZ, 0xb8, !PT ;  /* 0x0040000003037812 */ /* 0x000fca00078eb8ff */
[----:B------:R1:W-:Y:S02]  /*10d0*/  STS [UR28+0x8], R3 ;  /* 0x00000803ff007988 */ /* 0x0003e4000800081c */
.L_x_43:
[----:B------:R-:W-:Y:S05]  /*10e0*/  BSYNC B4 ;  /* 0x0000000000047941 */ /* 0x000fea0003800000 */
.L_x_40:
[----:B-1-34-:R-:W1:Y:S02]  /*10f0*/  @!P2 LDS R3, [UR28+0x8] ;  /* 0x0000081cff03a984 */ /* 0x01ae640008000800 */
[----:B-1----:R-:W-:-:S05]  /*1100*/  @!P2 LOP3.LUT R3, R3, 0x8000, RZ, 0xb8, !PT ;  /* 0x000080000303a812 */ /* 0x002fca00078eb8ff */
[----:B------:R4:W-:Y:S02]  /*1110*/  @!P2 STS [UR28+0x8], R3 ;  /* 0x00000803ff00a988 */ /* 0x0009e4000800081c */
.L_x_44:
[----:B------:R-:W-:Y:S05]  /*1120*/  BSYNC B3 ;  /* 0x0000000000037941 */ /* 0x000fea0003800000 */
.L_x_39:
[----:B------:R-:W-:Y:S05]  /*1130*/  WARPSYNC.ALL ;  /* 0x0000000000007948 */ /* 0x000fea0003800000 */
[----:B------:R-:W-:Y:S01]  /*1140*/  UIADD3 UR11, UR10, 0x100, URZ ;  /* 0x000001000a0b7890 */ /* 0x000fe2000fffe03f */
[----:B------:R-:W-:Y:S02]  /*1150*/  ISETP.GE.AND P1, PT, R14, 0x1, PT ;  /* 0x000000010e00780c */ /* 0x000fe40003f26270 */
[----:B------:R-:W-:Y:S02]  /*1160*/  CS2R R120, SRZ ;  /* 0x0000000000787805 */ /* 0x000fe4000001ff00 */
[----:B------:R-:W-:Y:S01]  /*1170*/  CS2R R122, SRZ ;  /* 0x00000000007a7805 */ /* 0x000fe2000001ff00 */
[----:B------:R-:W-:Y:S01]  /*1180*/  UIADD3 UR10, UP0, UR11, UR12, URZ ;  /* 0x0000000c0b0a7290 */ /* 0x000fe2000ff1e03f */
[----:B------:R-:W-:-:S02]  /*1190*/  CS2R R124, SRZ ;  /* 0x00000000007c7805 */ /* 0x000fc4000001ff00 */
[----:B------:R-:W-:Y:S02]  /*11a0*/  CS2R R126, SRZ ;  /* 0x00000000007e7805 */ /* 0x000fe4000001ff00 */
[----:B------:R-:W-:Y:S01]  /*11b0*/  CS2R R128, SRZ ;  /* 0x0000000000807805 */ /* 0x000fe2000001ff00 */
[----:B------:R-:W-:Y:S01]  /*11c0*/  ULEA.HI.X.SX32 UR11, UR11, UR13, 0x1, UP0 ;  /* 0x0000000d0b0b7291 */ /* 0x000fe200080f0e3f */
[----:B------:R-:W-:Y:S02]  /*11d0*/  CS2R R130, SRZ ;  /* 0x0000000000827805 */ /* 0x000fe4000001ff00 */
[----:B------:R-:W-:Y:S02]  /*11e0*/  CS2R R132, SRZ ;  /* 0x0000000000847805 */ /* 0x000fe4000001ff00 */
[----:B------:R-:W-:Y:S02]  /*11f0*/  CS2R R134, SRZ ;  /* 0x0000000000867805 */ /* 0x000fe4000001ff00 */
[----:B------:R-:W-:-:S02]  /*1200*/  CS2R R136, SRZ ;  /* 0x0000000000887805 */ /* 0x000fc4000001ff00 */
[----:B------:R-:W-:Y:S02]  /*1210*/  CS2R R138, SRZ ;  /* 0x00000000008a7805 */ /* 0x000fe4000001ff00 */
[----:B------:R-:W-:Y:S02]  /*1220*/  CS2R R140, SRZ ;  /* 0x00000000008c7805 */ /* 0x000fe4000001ff00 */
        /* <DEDUP_REMOVED lines=39> */
[----:B------:R-:W-:Y:S01]  /*14a0*/  CS2R R28, SRZ ;  /* 0x00000000001c7805 */ /* 0x000fe2000001ff00 */
[----:B------:R-:W-:Y:S01]  /*14b0*/  IMAD.MOV.U32 R30, RZ, RZ, RZ ;  /* 0x000000ffff1e7224 */ /* 0x000fe200078e00ff */
[----:B------:R-:W-:Y:S06]  /*14c0*/  @P0 BRA `(.L_x_45) ;  /* 0x0000000000280947 */ /* 0x000fec0003800000 */
[----:B-1-34-:R-:W1:Y:S01]  /*14d0*/  S2R R3, SR_LANEID ;  /* 0x0000000000037919 */ /* 0x01ae620000000000 */
[----:B------:R-:W-:Y:S05]  /*14e0*/  WARPSYNC.ALL ;  /* 0x0000000000007948 */ /* 0x000fea0003800000 */
[----:B-1----:R-:W-:-:S05]  /*14f0*/  IMAD.SHL.U32 R6, R3, 0x4, RZ ;  /* 0x0000000403067824 */ /* 0x002fca00078e00ff */
[----:B------:R-:W1:Y:S01]  /*1500*/  LDS R3, [R6+UR28] ;  /* 0x0000001c06037984 */ /* 0x000e620008000800 */
[----:B------:R-:W-:-:S05]  /*1510*/  IADD3 R4, P3, R6, UR10, RZ ;  /* 0x0000000a06047c10 */ /* 0x000fca000ff7e0ff */
[----:B------:R-:W-:-:S05]  /*1520*/  IMAD.X R5, RZ, RZ, UR11, P3 ;  /* 0x0000000bff057e24 */ /* 0x000fca00098e06ff */
[----:B-1----:R1:W3:Y:S01]  /*1530*/  ATOMG.E.EXCH.STRONG.GPU PT, RZ, [R4], R3 ;  /* 0x0000000304ff73a8 */ /* 0x0022e200041ee100 */
[----:B------:R-:W-:-:S04]  /*1540*/  DEPBAR {5,4,3,2,1,0} ;  /* 0x0000003f0000791a */ /* 0x000fc80000000000 */
[----:B------:R1:W-:Y:S01]  /*1550*/  UTMACCTL.IV [UR10] ;  /* 0x000000000a0079b9 */ /* 0x0003e20008000000 */
[----:B------:R-:W-:Y:S01]  /*1560*/  NOP ;  /* 0x0000000000007918 */ /* 0x000fe20000000000 */
.L_x_45:
[----:B------:R-:W-:Y:S05]  /*1570*/  @P0 BRA `(.L_x_46) ;  /* 0x00000000000c0947 */ /* 0x000fea0003800000 */
[----:B------:R0:W-:Y:S01]  /*1580*/  UTMACMDFLUSH ;  /* 0x00000000000079b7 */ /* 0x0001e20000000000 */
[----:B------:R-:W-:Y:S05]  /*1590*/  @P0 BRA `(.L_x_46) ;  /* 0x0000000000040947 */ /* 0x000fea0003800000 */
[----:B------:R-:W-:-:S04]  /*15a0*/  DEPBAR.LE SB0, 0x0 ;  /* 0x000080000000791a */ /* 0x000fc80000000000 */
.L_x_46:
[----:B------:R-:W-:Y:S05]  /*15b0*/  WARPSYNC.ALL ;  /* 0x0000000000007948 */ /* 0x000fea0003800000 */
[----:B---3--:R-:W-:Y:S01]  /*15c0*/  BAR.SYNC.DEFER_BLOCKING 0x0 ;  /* 0x0000000000007b1d */ /* 0x008fe20000010000 */
[----:B------:R-:W-:Y:S01]  /*15d0*/  USHF.L.U32 UR19, UR5, 0x8, URZ ;  /* 0x0000000805137899 */ /* 0x000fe2000800063f */
[----:B------:R-:W-:Y:S01]  /*15e0*/  IMAD.MOV.U32 R31, RZ, RZ, RZ ;  /* 0x000000ffff1f7224 */ /* 0x000fe200078e00ff */
[----:B------:R-:W-:Y:S02]  /*15f0*/  CS2R R32, SRZ ;  /* 0x0000000000207805 */ /* 0x000fe4000001ff00 */
[----:B------:R-:W-:-:S02]  /*1600*/  CS2R R34, SRZ ;  /* 0x0000000000227805 */ /* 0x000fc4000001ff00 */
[----:B------:R-:W-:Y:S01]  /*1610*/  CS2R R36, SRZ ;  /* 0x0000000000247805 */ /* 0x000fe2000001ff00 */
[----:B------:R-:W-:Y:S01]  /*1620*/  VOTEU.ALL UP0, P2 ;  /* 0x00000000003f7886 */ /* 0x000fe20001000000 */
[----:B------:R-:W-:Y:S01]  /*1630*/  UMOV UR12, 0x1 ;  /* 0x00000001000c7882 */ /* 0x000fe20000000000 */
[----:B------:R-:W-:Y:S01]  /*1640*/  VOTEU.ALL UP1, P2 ;  /* 0x00000000003f7886 */ /* 0x000fe20001020000 */
[----:B------:R-:W-:Y:S02]  /*1650*/  CS2R R38, SRZ ;  /* 0x0000000000267805 */ /* 0x000fe4000001ff00 */
[----:B------:R-:W-:Y:S01]  /*1660*/  CS2R R40, SRZ ;  /* 0x0000000000287805 */ /* 0x000fe2000001ff00 */
[----:B------:R-:W-:-:S04]  /*1670*/  @!UP0 UIADD3 UR14, -UR12, 0x100000, URZ ;  /* 0x001000000c0e8890 */ /* 0x000fc8000fffe13f */
[----:B------:R-:W-:Y:S02]  /*1680*/  @!UP0 USHF.L.U32 UR15, UR14, 0xb, URZ ;  /* 0x0000000b0e0f8899 */ /* 0x000fe4000800063f */
[----:B------:R-:W-:Y:S01]  /*1690*/  @!UP0 USHF.L.U32 UR14, UR14, 0x1, URZ ;  /* 0x000000010e0e8899 */ /* 0x000fe2000800063f */
[----:B------:R-:W-:Y:S01]  /*16a0*/  CS2R R42, SRZ ;  /* 0x00000000002a7805 */ /* 0x000fe2000001ff00 */
[----:B------:R-:W-:-:S04]  /*16b0*/  @!UP0 UIADD3 UR12, -UR12, 0x100000, URZ ;  /* 0x001000000c0c8890 */ /* 0x000fc8000fffe13f */
[----:B------:R-:W-:Y:S02]  /*16c0*/  @!UP0 USHF.L.U32 UR13, UR12, 0xb, URZ ;  /* 0x0000000b0c0d8899 */ /* 0x000fe4000800063f */
[----:B------:R-:W-:Y:S01]  /*16d0*/  @!UP0 USHF.L.U32 UR12, UR12, 0x1, URZ ;  /* 0x000000010c0c8899 */ /* 0x000fe2000800063f */
[----:B------:R-:W-:Y:S01]  /*16e0*/  CS2R R44, SRZ ;  /* 0x00000000002c7805 */ /* 0x000fe2000001ff00 */
[----:B------:R-:W-:Y:S01]  /*16f0*/  VOTEU.ALL UP0, P2 ;  /* 0x00000000003f7886 */ /* 0x000fe20001000000 */
[----:B------:R-:W-:Y:S02]  /*1700*/  CS2R R46, SRZ ;  /* 0x00000000002e7805 */ /* 0x000fe4000001ff00 */
[----:B------:R-:W-:Y:S02]  /*1710*/  CS2R R48, SRZ ;  /* 0x0000000000307805 */ /* 0x000fe4000001ff00 */
[----:B------:R-:W-:Y:S02]  /*1720*/  CS2R R50, SRZ ;  /* 0x0000000000327805 */ /* 0x000fe4000001ff00 */
[----:B------:R-:W-:-:S02]  /*1730*/  CS2R R52, SRZ ;  /* 0x0000000000347805 */ /* 0x000fc4000001ff00 */
[----:B------:R-:W-:Y:S01]  /*1740*/  CS2R R54, SRZ ;  /* 0x0000000000367805 */ /* 0x000fe2000001ff00 */
[----:B------:R-:W3:Y:S02]  /*1750*/  FENCE.VIEW.ASYNC.S ;  /* 0x00000000000073c6 */ /* 0x000ee40000000000 */
[----:B---3--:R3:W4:Y:S02]  /*1760*/  @!UP0 SYNCS.EXCH.64 URZ, [UR28+0x14000], UR14 ;  /* 0x0140000e1c3f85b2 */ /* 0x0087240008000100 */
[----:B----4-:R-:W-:Y:S01]  /*1770*/  BAR.SYNC.DEFER_BLOCKING 0x0 ;  /* 0x0000000000007b1d */ /* 0x010fe20000010000 */
[----:B---3--:R-:W-:-:S05]  /*1780*/  USHF.L.U32 UR14, UR4, 0x6, URZ ;  /* 0x00000006040e7899 */ /* 0x008fca000800063f */
[----:B------:R3:W4:Y:S01]  /*1790*/  @!UP1 SYNCS.EXCH.64 URZ, [UR28+0x14008], UR12 ;  /* 0x0140080c1c3f95b2 */ /* 0x0007220008000100 */
[----:B------:R-:W-:Y:S06]  /*17a0*/  @!P1 BRA `(.L_x_47) ;  /* 0x0000000800809947 */ /* 0x000fec0003800000 */
        /* <DEDUP_REMOVED lines=63> */
[----:B------:R-:W-:Y:S01]  /*1ba0*/  CS2R R54, SRZ ;  /* 0x0000000000367805 */ /* 0x000fe2000001ff00 */
[----:B------:R-:W-:Y:S01]  /*1bb0*/  UMOV UR29, URZ ;  /* 0x0000003f001d7c82 */ /* 0x000fe20008000000 */
[----:B------:R-:W-:-:S05]  /*1bc0*/  UMOV UR18, URZ ;  /* 0x0000003f00127c82 */ /* 0x000fca0008000000 */
.L_x_49:
[----:B----4-:R-:W-:Y:S01]  /*1bd0*/  BAR.SYNC.DEFER_BLOCKING 0x0 ;  /* 0x0000000000007b1d */ /* 0x010fe20000010000 */
[----:B------:R-:W-:Y:S01]  /*1be0*/  ULEA UR30, UR29, UR28, 0x3 ;  /* 0x0000001c1d1e7291 */ /* 0x000fe2000f8e183f */
[----:B-1----:R-:W-:Y:S01]  /*1bf0*/  @!P2 IMAD.MOV.U32 R4, RZ, RZ, 0xa000 ;  /* 0x0000a000ff04a424 */ /* 0x002fe200078e00ff */
[----:B------:R-:W-:Y:S01]  /*1c00*/  ELECT P0, URZ, PT ;  /* 0x00000000003f782f */ /* 0x000fe20003800000 */
[----:B------:R-:W-:Y:S01]  /*1c10*/  IMAD.U32 R3, RZ, RZ, UR31 ;  /* 0x0000001fff037e24 */ /* 0x000fe2000f8e00ff */
[----:B------:R-:W-:Y:S02]  /*1c20*/  ULEA UR16, UR29, UR28, 0xf ;  /* 0x0000001c1d107291 */ /* 0x000fe4000f8e783f */
[C---:B------:R-:W-:Y:S02]  /*1c30*/  ISETP.LT.U32.AND P0, PT, R2.reuse, 0x20, P0 ;  /* 0x000000200200780c */ /* 0x040fe40000701070 */
[----:B------:R-:W-:Y:S02]  /*1c40*/  ELECT P1, URZ, PT ;  /* 0x00000000003f782f */ /* 0x000fe40003820000 */
[----:B------:R-:W-:Y:S01]  /*1c50*/  SHF.L.U32 R3, R3, 0x1f, RZ ;  /* 0x0000001f03037819 */ /* 0x000fe200000006ff */
[----:B---3--:R-:W-:Y:S01]  /*1c60*/  ULEA UR12, UR29, UR28, 0xd ;  /* 0x0000001c1d0c7291 */ /* 0x008fe2000f8e683f */
[----:B------:R-:W-:Y:S01]  /*1c70*/  ISETP.LT.U32.AND P1, PT, R2, 0x20, P1 ;  /* 0x000000200200780c */ /* 0x000fe20000f21070 */
[----:B------:R-:W-:-:S02]  /*1c80*/  UMOV UR15, UR18 ;  /* 0x00000012000f7c82 */ /* 0x000fc40008000000 */
[----:B------:R-:W-:Y:S02]  /*1c90*/  UIADD3 UR12, UR12, 0x10000, URZ ;  /* 0x000100000c0c7890 */ /* 0x000fe4000fffe03f */
[----:B------:R-:W-:Y:S02]  /*1ca0*/  USHF.R.U32.HI UR24, URZ, 0x4, UR16 ;  /* 0x000000043f187899 */ /* 0x000fe40008011610 */
[----:B------:R-:W-:Y:S01]  /*1cb0*/  USHF.R.U32.HI UR26, URZ, 0x4, UR12 ;  /* 0x000000043f1a7899 */ /* 0x000fe2000801160c */
[----:B------:R-:W-:Y:S01]  /*1cc0*/  VOTEU.ANY UP0, P0 ;  /* 0x00000000003f7886 */ /* 0x000fe20000000100 */
[----:B------:R-:W-:Y:S01]  /*1cd0*/  VOTEU.ANY UP2, P0 ;  /* 0x00000000003f7886 */ /* 0x000fe20000040100 */
[----:B------:R-:W-:Y:S01]  /*1ce0*/  USGXT.U32 UR24, UR24, 0xe ;  /* 0x0000000e1818789a */ /* 0x000fe20008000000 */
[----:B------:R1:W-:Y:S01]  /*1cf0*/  @!P2 SYNCS.ARRIVE.TRANS64 RZ, [UR30+0x14000], R4 ;  /* 0x01400004ffffa9a7 */ /* 0x0003e2000800001e */
[----:B------:R3:W-:Y:S06]  /*1d00*/  MEMBAR.ALL.CTA ;  /* 0x0000000000007992 */ /* 0x0007ec0000008000 */
[----:B---3--:R-:W3:Y:S01]  /*1d10*/  FENCE.VIEW.ASYNC.S ;  /* 0x00000000000073c6 */ /* 0x008ee20000000000 */
[----:B------:R-:W-:Y:S01]  /*1d20*/  @UP0 UIADD3 UR17, UR30, 0x14000, URZ ;  /* 0x000140001e110890 */ /* 0x000fe2000fffe03f */
[----:B------:R-:W-:Y:S01]  /*1d30*/  @UP0 UMOV UR20, UR6 ;  /* 0x0000000600140c82 */ /* 0x000fe20008000000 */
[----:B------:R-:W-:Y:S01]  /*1d40*/  @UP0 UMOV UR21, UR7 ;  /* 0x0000000700150c82 */ /* 0x000fe20008000000 */
[----:B---3--:R-:W-:Y:S01]  /*1d50*/  VOTEU.ANY UP1, P1 ;  /* 0x00000000003f7886 */ /* 0x008fe20000820100 */
[----:B------:R-:W-:Y:S01]  /*1d60*/  VOTEU.ANY UP3, P1 ;  /* 0x00000000003f7886 */ /* 0x000fe20000860100 */
[----:B------:R-:W-:Y:S01]  /*1d70*/  USGXT.U32 UR26, UR26, 0xe ;  /* 0x0000000e1a1a789a */ /* 0x000fe20008000000 */
[----:B------:R-:W-:-:S02]  /*1d80*/  UMOV UR25, 0x40000040 ;  /* 0x4000004000197882 */ /* 0x000fc40000000000 */
[----:B------:R-:W-:Y:S01]  /*1d90*/  @UP1 UIADD3 UR13, UR30, 0x14000, URZ ;  /* 0x000140001e0d1890 */ /* 0x000fe2000fffe03f */
[----:B------:R-:W-:Y:S01]  /*1da0*/  @UP1 UMOV UR22, UR8 ;  /* 0x0000000800161c82 */ /* 0x000fe20008000000 */
[----:B------:R-:W-:Y:S01]  /*1db0*/  @UP1 UMOV UR23, UR9 ;  /* 0x0000000900171c82 */ /* 0x000fe20008000000 */
[----:B------:R-:W-:Y:S01]  /*1dc0*/  UMOV UR27, 0x40000040 ;  /* 0x40000040001b7882 */ /* 0x000fe20000000000 */
[----:B------:R-:W-:Y:S06]  /*1dd0*/  BAR.SYNC.DEFER_BLOCKING 0x0 ;  /* 0x0000000000007b1d */ /* 0x000fec0000010000 */
[----:B------:R1:W-:Y:S02]  /*1de0*/  @UP2 UTMALDG.2D [UR16], [UR20] ;  /* 0x00000010140025b4 */ /* 0x0003e40008008000 */
[----:B------:R-:W-:Y:S06]  /*1df0*/  BAR.SYNC.DEFER_BLOCKING 0x0 ;  /* 0x0000000000007b1d */ /* 0x000fec0000010000 */
[----:B------:R1:W-:Y:S02]  /*1e00*/  @UP3 UTMALDG.2D [UR12], [UR22] ;  /* 0x0000000c160035b4 */ /* 0x0003e40008008000 */
[----:B------:R-:W-:Y:S06]  /*1e10*/  BAR.SYNC.DEFER_BLOCKING 0x0 ;  /* 0x0000000000007b1d */ /* 0x000fec0000010000 */
[----:B------:R-:W3:Y:S02]  /*1e20*/  SYNCS.PHASECHK.TRANS64.TRYWAIT P0, [UR30+0x14000], R3 ;  /* 0x01400003ff0075a7 */ /* 0x000ee4000800015e */
[----:B-1-3--:R-:W-:Y:S05]  /*1e30*/  @!P0 BRA `(.L_x_48) ;  /* 0x0000000800a88947 */ /* 0x00afea0003800000 */
.L_x_50:
[----:B------:R-:W-:Y:S02]  /*1e40*/  WARPGROUP.DEPBAR.LE gsb0, 0x0 ;  /* 0x00008000000079c5 */ /* 0x000fe40000010000 */
[----:B------:R-:W-:Y:S01]  /*1e50*/  WARPGROUP.ARRIVE ;  /* 0x00000000000079c5 */ /* 0x000fe20000000000 */
[----:B------:R-:W-:Y:S01]  /*1e60*/  UIADD3 UR32, UP0, UR24, 0x2, URZ ;  /* 0x0000000218207890 */ /* 0x000fe2000ff1e03f */
[----:B------:R-:W1:Y:S01]  /*1e70*/  LDC R3, c[0x0][0x230] ;  /* 0x00008c00ff037b82 */ /* 0x000e620000000800 */
[----:B------:R-:W-:Y:S01]  /*1e80*/  UIADD3 UR34, UP1, UR26, 0x80, URZ ;  /* 0x000000801a227890 */ /* 0x000fe2000ff3e03f */
[----:B------:R-:W-:Y:S02]  /*1e90*/  UMOV UR12, URZ ;  /* 0x0000003f000c7c82 */ /* 0x000fe40008000000 */
[----:B------:R-:W-:Y:S01]  /*1ea0*/  HGMMA.64x64x16.F32.BF16 R120, gdesc[UR24].tnspB, R120 ;  /* 0x40e00000187879f0 */ /* 0x000fe20008701878 */
[----:B------:R-:W-:Y:S01]  /*1eb0*/  UMOV UR13, URZ ;  /* 0x0000003f000d7c82 */ /* 0x000fe20008000000 */
[----:B------:R-:W-:-:S02]  /*1ec0*/  UIADD3.X UR33, UR12, 0x40000040, URZ, UP0, !UPT ;  /* 0x400000400c217890 */ /* 0x000fc400087fe43f */
[----:B------:R-:W-:Y:S02]  /*1ed0*/  UIADD3.X UR35, UR13, 0x40000040, URZ, UP1, !UPT ;  /* 0x400000400d237890 */ /* 0x000fe40008ffe43f */
[----:B------:R-:W-:Y:S02]  /*1ee0*/  UIADD3.64 UR20, UR32, 0x2, URZ ;  /* 0x0000000220147897 */ /* 0x000fe4000fffe03f */
[----:B------:R-:W-:Y:S02]  /*1ef0*/  UIADD3.64 UR22, UR34, 0x80, URZ ;  /* 0x0000008022167897 */ /* 0x000fe4000fffe03f */
[----:B------:R-:W-:Y:S02]  /*1f00*/  UIADD3.64 UR36, UR32, 0x4, URZ ;  /* 0x0000000420247897 */ /* 0x000fe4000fffe03f */
[----:B------:R-:W-:Y:S02]  /*1f10*/  UIADD3.64 UR38, UR34, 0x100, URZ ;  /* 0x0000010022267897 */ /* 0x000fe4000fffe03f */
[----:B------:R-:W-:-:S02]  /*1f20*/  UIADD3.64 UR24, UR32, 0x1fe, URZ ;  /* 0x000001fe20187897 */ /* 0x000fc4000fffe03f */
[----:B------:R-:W-:Y:S01]  /*1f30*/  UIADD3.64 UR40, UR32, 0x200, URZ ;  /* 0x0000020020287897 */ /* 0x000fe2000fffe03f */
[----:B------:R-:W-:Y:S01]  /*1f40*/  UMOV UR42, UR34 ;  /* 0x00000022002a7c82 */ /* 0x000fe20008000000 */
[----:B------:R-:W-:Y:S01]  /*1f50*/  UMOV UR43, UR35 ;  /* 0x00000023002b7c82 */ /* 0x000fe20008000000 */
[----:B------:R-:W-:Y:S02]  /*1f60*/  UIADD3 UR18, UR18, 0x40, URZ ;  /* 0x0000004012127890 */ /* 0x000fe4000fffe03f */
[----:B------:R-:W-:-:S04]  /*1f70*/  UIADD3 UR29, UR29, 0x1, URZ ;  /* 0x000000011d1d7890 */ /* 0x000fc8000fffe03f */
[----:B-1----:R-:W-:Y:S01]  /*1f80*/  ISETP.LE.AND P0, PT, R3, UR18, PT ;  /* 0x0000001203007c0c */ /* 0x002fe2000bf03270 */
[----:B------:R-:W-:-:S04]  /*1f90*/  UISETP.NE.U32.AND UP0, UPT, UR29, 0x2, UPT ;  /* 0x000000021d00788c */ /* 0x000fc8000bf05070 */
[----:B------:R-:W-:Y:S02]  /*1fa0*/  USEL UR12, URZ, 0x1, UP0 ;  /* 0x000000013f0c7887 */ /* 0x000fe40008000000 */
[----:B------:R-:W-:Y:S02]  /*1fb0*/  USEL UR29, UR29, URZ, UP0 ;  /* 0x0000003f1d1d7287 */ /* 0x000fe40008000000 */
[----:B------:R-:W-:Y:S01]  /*1fc0*/  ULOP3.LUT UR31, UR31, UR12, URZ, 0x3c, !UPT ;  /* 0x0000000c1f1f7292 */ /* 0x000fe2000f8e3c3f */
[----:B------:R-:W-:Y:S04]  /*1fd0*/  HGMMA.64x64x16.F32.BF16 R120, gdesc[UR32].tnspB, R120 ;  /* 0x40e00000207879f0 */ /* 0x000fe80008701878 */
[----:B------:R-:W-:Y:S01]  /*1fe0*/  HGMMA.64x64x16.F32.BF16 R120, gdesc[UR20].tnspB, R120 ;  /* 0x40e00000147879f0 */ /* 0x000fe20008701878 */
[----:B------:R-:W-:-:S03]  /*1ff0*/  UIADD3.64 UR20, UR32, 0x202, URZ ;  /* 0x0000020220147897 */ /* 0x000fc6000fffe03f */
[----:B------:R-:W-:Y:S01]  /*2000*/  HGMMA.64x64x16.F32.BF16 R120, gdesc[UR36].tnspB, R120 ;  /* 0x40e00000247879f0 */ /* 0x000fe20008701878 */
[----:B------:R-:W-:-:S03]  /*2010*/  UIADD3.64 UR36, UR32, 0x204, URZ ;  /* 0x0000020420247897 */ /* 0x000fc6000fffe03f */
[----:B------:R-:W-:Y:S01]  /*2020*/  HGMMA.64x64x16.F32.BF16 R88, gdesc[UR24].tnspB, R88 ;  /* 0x40e00000185879f0 */ /* 0x000fe20008701858 */
[----:B------:R-:W-:-:S03]  /*2030*/  UIADD3.64 UR24, UR32, 0x3fe, URZ ;  /* 0x000003fe20187897 */ /* 0x000fc6000fffe03f */
[----:B------:R-:W-:Y:S01]  /*2040*/  HGMMA.64x64x16.F32.BF16 R88, gdesc[UR40].tnspB, R88 ;  /* 0x40e00000285879f0 */ /* 0x000fe20008701858 */
[----:B------:R-:W-:Y:S01]  /*2050*/  UIADD3.64 UR40, UR32, 0x400, URZ ;  /* 0x0000040020287897 */ /* 0x000fe2000fffe03f */
[----:B------:R-:W-:Y:S01]  /*2060*/  UMOV UR42, UR34 ;  /* 0x00000022002a7c82 */ /* 0x000fe20008000000 */
[----:B------:R-:W-:Y:S01]  /*2070*/  UMOV UR43, UR35 ;  /* 0x00000023002b7c82 */ /* 0x000fe20008000000 */
[----:B------:R-:W-:Y:S01]  /*2080*/  HGMMA.64x64x16.F32.BF16 R88, gdesc[UR20].tnspB, R88 ;  /* 0x40e00000145879f0 */ /* 0x000fe20008701858 */
[----:B------:R-:W-:-:S03]  /*2090*/  UIADD3.64 UR20, UR32, 0x402, URZ ;  /* 0x0000040220147897 */ /* 0x000fc6000fffe03f */
[----:B------:R-:W-:Y:S01]  /*20a0*/  HGMMA.64x64x16.F32.BF16 R88, gdesc[UR36].tnspB, R88 ;  /* 0x40e00000245879f0 */ /* 0x000fe20008701858 */
[----:B------:R-:W-:-:S03]  /*20b0*/  UIADD3.64 UR36, UR32, 0x404, URZ ;  /* 0x0000040420247897 */ /* 0x000fc6000fffe03f */
[----:B------:R-:W-:Y:S01]  /*20c0*/  HGMMA.64x64x16.F32.BF16 R56, gdesc[UR24].tnspB, R56 ;  /* 0x40e00000183879f0 */ /* 0x000fe20008701838 */
[----:B------:R-:W-:-:S03]  /*20d0*/  UIADD3.64 UR24, UR32, 0x5fe, URZ ;  /* 0x000005fe20187897 */ /* 0x000fc6000fffe03f */
[----:B------:R-:W-:Y:S04]  /*20e0*/  HGMMA.64x64x16.F32.BF16 R56, gdesc[UR40].tnspB, R56 ;  /* 0x40e00000283879f0 */ /* 0x000fe80008701838 */
[----:B------:R-:W-:Y:S01]  /*20f0*/  HGMMA.64x64x16.F32.BF16 R56, gdesc[UR20].tnspB, R56 ;  /* 0x40e00000143879f0 */ /* 0x000fe20008701838 */
[----:B------:R-:W-:-:S03]  /*2100*/  UIADD3.64 UR20, UR32, 0x602, URZ ;  /* 0x0000060220147897 */ /* 0x000fc6000fffe03f */
[----:B------:R-:W-:Y:S01]  /*2110*/  HGMMA.64x64x16.F32.BF16 R56, gdesc[UR36].tnspB, R56 ;  /* 0x40e00000243879f0 */ /* 0x000fe20008701838 */
[----:B------:R-:W-:-:S03]  /*2120*/  UIADD3.64 UR36, UR32, 0x604, URZ ;  /* 0x0000060420247897 */ /* 0x000fc6000fffe03f */
[----:B------:R-:W-:Y:S01]  /*2130*/  HGMMA.64x64x16.F32.BF16 R24, gdesc[UR24].tnspB, R24 ;  /* 0x40e00000181879f0 */ /* 0x000fe20008701818 */
[----:B------:R-:W-:Y:S01]  /*2140*/  UIADD3.64 UR24, UR32, 0x600, URZ ;  /* 0x0000060020187897 */ /* 0x000fe2000fffe03f */
[----:B------:R-:W-:Y:S01]  /*2150*/  UMOV UR26, UR34 ;  /* 0x00000022001a7c82 */ /* 0x000fe20008000000 */
[----:B------:R-:W-:-:S07]  /*2160*/  UMOV UR27, UR35 ;  /* 0x00000023001b7c82 */ /* 0x000fce0008000000 */
[----:B------:R-:W-:Y:S04]  /*2170*/  HGMMA.64x64x16.F32.BF16 R24, gdesc[UR24].tnspB, R24 ;  /* 0x40e00000181879f0 */ /* 0x000fe80008701818 */
[----:B------:R-:W-:Y:S04]  /*2180*/  HGMMA.64x64x16.F32.BF16 R24, gdesc[UR20].tnspB, R24 ;  /* 0x40e00000141879f0 */ /* 0x000fe80008701818 */
[----:B------:R-:W-:Y:S01]  /*2190*/  HGMMA.64x64x16.F32.BF16 R24, gdesc[UR36].tnspB, R24, gsb0 ;  /* 0x40e00000241879f0 */ /* 0x000fe20008001818 */
[----:B------:R-:W-:Y:S05]  /*21a0*/  @!P0 BRA `(.L_x_49) ;  /* 0xfffffff800888947 */ /* 0x000fea000383ffff */
.L_x_47:
[----:B------:R-:W-:Y:S02]  /*21b0*/  WARPGROUP.DEPBAR.LE gsb0, 0x0 ;  /* 0x00008000000079c5 */ /* 0x000fe40000010000 */
[----:B----4-:R-:W-:Y:S01]  /*21c0*/  BAR.SYNC.DEFER_BLOCKING 0x0 ;  /* 0x0000000000007b1d */ /* 0x010fe20000010000 */
[C---:B-1----:R-:W-:Y:S01]  /*21d0*/  IMAD.SHL.U32 R3, R0.reuse, 0x80, RZ ;  /* 0x0000008000037824 */ /* 0x042fe200078e00ff */
[----:B------:R-:W-:Y:S01]  /*21e0*/  ELECT P0, URZ, PT ;  /* 0x00000000003f782f */ /* 0x000fe20003800000 */
[----:B------:R-:W-:Y:S01]  /*21f0*/  IMAD.SHL.U32 R4, R0, 0x10, RZ ;  /* 0x0000001000047824 */ /* 0x000fe200078e00ff */
[----:B------:R-:W-:Y:S02]  /*2200*/  F2FP.BF16.F32.PACK_AB R120, R121, R120 ;  /* 0x000000787978723e */ /* 0x000fe400000010ff */
[----:B------:R-:W-:Y:S01]  /*2210*/  LOP3.LUT R3, R3, 0x780, RZ, 0xc0, !PT ;  /* 0x0000078003037812 */ /* 0x000fe200078ec0ff */
[----:B------:R-:W-:Y:S01]  /*2220*/  UMOV UR29, UR14 ;  /* 0x0000000e001d7c82 */ /* 0x000fe20008000000 */
[----:B------:R-:W-:Y:S01]  /*2230*/  F2FP.BF16.F32.PACK_AB R121, R123, R122 ;  /* 0x0000007a7b79723e */ /* 0x000fe200000010ff */
[----:B------:R-:W-:Y:S01]  /*2240*/  UMOV UR30, UR19 ;  /* 0x00000013001e7c82 */ /* 0x000fe20008000000 */
[----:B------:R-:W-:-:S02]  /*2250*/  LOP3.LUT R3, R3, 0x70, R4, 0xf8, !PT ;  /* 0x0000007003037812 */ /* 0x000fc400078ef804 */
[----:B------:R-:W-:Y:S02]  /*2260*/  F2FP.BF16.F32.PACK_AB R88, R89, R88 ;  /* 0x000000585958723e */ /* 0x000fe400000010ff */
[----:B------:R-:W-:Y:S01]  /*2270*/  LOP3.LUT R3, R3, 0x10, R0, 0x78, !PT ;  /* 0x0000001003037812 */ /* 0x000fe200078e7800 */
[----:B------:R-:W-:Y:S01]  /*2280*/  IMAD.SHL.U32 R0, R0, 0x40, RZ ;  /* 0x0000004000007824 */ /* 0x000fe200078e00ff */
[----:B------:R-:W-:Y:S02]  /*2290*/  ISETP.LT.U32.AND P0, PT, R2, 0x20, P0 ;  /* 0x000000200200780c */ /* 0x000fe40000701070 */
[----:B------:R-:W-:Y:S02]  /*22a0*/  F2FP.BF16.F32.PACK_AB R122, R125, R124 ;  /* 0x0000007c7d7a723e */ /* 0x000fe400000010ff */
[----:B------:R-:W-:Y:S02]  /*22b0*/  LOP3.LUT R0, R3, 0x1800, R0, 0xf8, !PT ;  /* 0x0000180003007812 */ /* 0x000fe400078ef800 */
[----:B------:R-:W-:Y:S01]  /*22c0*/  F2FP.BF16.F32.PACK_AB R123, R127, R126 ;  /* 0x0000007e7f7b723e */ /* 0x000fe200000010ff */
[----:B------:R-:W1:Y:S02]  /*22d0*/  @!P2 SYNCS.CCTL.IV [UR28+0x14000] ;  /* 0x01400000ff00a9b1 */ /* 0x000e64000800001c */
[----:B-1----:R-:W-:Y:S01]  /*22e0*/  BAR.SYNC.DEFER_BLOCKING 0x0 ;  /* 0x0000000000007b1d */ /* 0x002fe20000010000 */
[C---:B------:R-:W-:Y:S01]  /*22f0*/  LOP3.LUT R3, R0.reuse, 0x20, RZ, 0x3c, !PT ;  /* 0x0000002000037812 */ /* 0x040fe200078e3cff */
[----:B------:R-:W-:Y:S01]  /*2300*/  VIADD R2, R0, UR28 ;  /* 0x0000001c00027c36 */ /* 0x000fe20008000000 */
[----:B------:R-:W-:-:S02]  /*2310*/  F2FP.BF16.F32.PACK_AB R89, R91, R90 ;  /* 0x0000005a5b59723e */ /* 0x000fc400000010ff */
[----:B------:R-:W-:Y:S01]  /*2320*/  F2FP.BF16.F32.PACK_AB R56, R57, R56 ;  /* 0x000000383938723e */ /* 0x000fe200000010ff */
[----:B------:R-:W-:Y:S01]  /*2330*/  VIADD R3, R3, UR28 ;  /* 0x0000001c03037c36 */ /* 0x000fe20008000000 */
[----:B------:R-:W-:Y:S01]  /*2340*/  F2FP.BF16.F32.PACK_AB R90, R93, R92 ;  /* 0x0000005c5d5a723e */ /* 0x000fe200000010ff */
[----:B------:R-:W-:Y:S01]  /*2350*/  VOTEU.ANY UP0, P0 ;  /* 0x00000000003f7886 */ /* 0x000fe20000000100 */
[----:B------:R-:W-:Y:S01]  /*2360*/  F2FP.BF16.F32.PACK_AB R91, R95, R94 ;  /* 0x0000005e5f5b723e */ /* 0x000fe200000010ff */
[----:B------:R-:W-:Y:S01]  /*2370*/  VOTEU.ANY UP1, P0 ;  /* 0x00000000003f7886 */ /* 0x000fe20000020100 */
[----:B------:R-:W-:Y:S02]  /*2380*/  F2FP.BF16.F32.PACK_AB R57, R59, R58 ;  /* 0x0000003a3b39723e */ /* 0x000fe400000010ff */
[----:B------:R-:W-:Y:S01]  /*2390*/  F2FP.BF16.F32.PACK_AB R24, R25, R24 ;  /* 0x000000181918723e */ /* 0x000fe200000010ff */
[----:B---3--:R-:W-:Y:S01]  /*23a0*/  @UP0 UMOV UR12, UR10 ;  /* 0x0000000a000c0c82 */ /* 0x008fe20008000000 */
[----:B------:R-:W-:Y:S01]  /*23b0*/  F2FP.BF16.F32.PACK_AB R128, R129, R128 ;  /* 0x000000808180723e */ /* 0x000fe200000010ff */
[----:B------:R-:W-:Y:S01]  /*23c0*/  @UP0 UMOV UR13, UR11 ;  /* 0x0000000b000d0c82 */ /* 0x000fe20008000000 */
[----:B------:R-:W-:-:S02]  /*23d0*/  F2FP.BF16.F32.PACK_AB R58, R61, R60 ;  /* 0x0000003c3d3a723e */ /* 0x000fc400000010ff */
[----:B------:R-:W-:Y:S02]  /*23e0*/  F2FP.BF16.F32.PACK_AB R59, R63, R62 ;  /* 0x0000003e3f3b723e */ /* 0x000fe400000010ff */
[----:B------:R-:W-:Y:S02]  /*23f0*/  F2FP.BF16.F32.PACK_AB R25, R27, R26 ;  /* 0x0000001a1b19723e */ /* 0x000fe400000010ff */
[----:B------:R-:W-:Y:S01]  /*2400*/  F2FP.BF16.F32.PACK_AB R129, R131, R130 ;  /* 0x000000828381723e */ /* 0x000fe200000010ff */
[----:B------:R-:W1:Y:S01]  /*2410*/  @!P2 SYNCS.CCTL.IV [UR28+0x14008] ;  /* 0x01400800ff00a9b1 */ /* 0x000e62000800001c */
[----:B------:R-:W-:Y:S01]  /*2420*/  F2FP.BF16.F32.PACK_AB R96, R97, R96 ;  /* 0x000000606160723e */ /* 0x000fe200000010ff */
[----:B-1----:R-:W-:Y:S01]  /*2430*/  STSM.16.M88.4 [R2], R120 ;  /* 0x0000007802007844 */ /* 0x002fe20000000200 */
[----:B------:R-:W-:Y:S02]  /*2440*/  F2FP.BF16.F32.PACK_AB R26, R29, R28 ;  /* 0x0000001c1d1a723e */ /* 0x000fe400000010ff */
[----:B------:R-:W-:Y:S01]  /*2450*/  F2FP.BF16.F32.PACK_AB R27, R31, R30 ;  /* 0x0000001e1f1b723e */ /* 0x000fe200000010ff */
[----:B------:R-:W-:Y:S01]  /*2460*/  STSM.16.M88.4 [R2+0x2000], R88 ;  /* 0x0020005802007844 */ /* 0x000fe20000000200 */
[----:B------:R-:W-:-:S02]  /*2470*/  LOP3.LUT R4, R0, 0x40, RZ, 0x3c, !PT ;  /* 0x0000004000047812 */ /* 0x000fc400078e3cff */
[----:B------:R-:W-:Y:S01]  /*2480*/  F2FP.BF16.F32.PACK_AB R130, R133, R132 ;  /* 0x000000848582723e */ /* 0x000fe200000010ff */
[----:B------:R-:W-:Y:S01]  /*2490*/  STSM.16.M88.4 [R2+0x4000], R56 ;  /* 0x0040003802007844 */ /* 0x000fe20000000200 */
[----:B------:R-:W-:Y:S01]  /*24a0*/  F2FP.BF16.F32.PACK_AB R131, R135, R134 ;  /* 0x000000868783723e */ /* 0x000fe200000010ff */
[----:B------:R-:W-:Y:S01]  /*24b0*/  VIADD R4, R4, UR28 ;  /* 0x0000001c04047c36 */ /* 0x000fe20008000000 */
[----:B------:R-:W-:Y:S01]  /*24c0*/  F2FP.BF16.F32.PACK_AB R97, R99, R98 ;  /* 0x000000626361723e */ /* 0x000fe200000010ff */
[----:B------:R-:W-:Y:S01]  /*24d0*/  STSM.16.M88.4 [R2+0x6000], R24 ;  /* 0x0060001802007844 */ /* 0x000fe20000000200 */
[----:B------:R-:W-:Y:S02]  /*24e0*/  F2FP.BF16.F32.PACK_AB R64, R65, R64 ;  /* 0x000000404140723e */ /* 0x000fe400000010ff */
[----:B------:R-:W-:Y:S01]  /*24f0*/  F2FP.BF16.F32.PACK_AB R98, R101, R100 ;  /* 0x000000646562723e */ /* 0x000fe200000010ff */
[----:B------:R-:W-:Y:S01]  /*2500*/  STSM.16.M88.4 [R3], R128 ;  /* 0x0000008003007844 */ /* 0x000fe20000000200 */
[----:B------:R-:W-:-:S02]  /*2510*/  F2FP.BF16.F32.PACK_AB R99, R103, R102 ;  /* 0x000000666763723e */ /* 0x000fc400000010ff */
[----:B------:R-:W-:Y:S02]  /*2520*/  F2FP.BF16.F32.PACK_AB R65, R67, R66 ;  /* 0x000000424341723e */ /* 0x000fe400000010ff */
[----:B------:R-:W-:Y:S01]  /*2530*/  F2FP.BF16.F32.PACK_AB R32, R33, R32 ;  /* 0x000000202120723e */ /* 0x000fe200000010ff */
[----:B------:R-:W-:Y:S01]  /*2540*/  STSM.16.M88.4 [R3+0x2000], R96 ;  /* 0x0020006003007844 */ /* 0x000fe20000000200 */
[----:B------:R-:W-:Y:S02]  /*2550*/  F2FP.BF16.F32.PACK_AB R136, R137, R136 ;  /* 0x000000888988723e */ /* 0x000fe400000010ff */
[----:B------:R-:W-:Y:S02]  /*2560*/  F2FP.BF16.F32.PACK_AB R66, R69, R68 ;  /* 0x000000444542723e */ /* 0x000fe400000010ff */
[----:B------:R-:W-:Y:S02]  /*2570*/  F2FP.BF16.F32.PACK_AB R67, R71, R70 ;  /* 0x000000464743723e */ /* 0x000fe400000010ff */
[----:B------:R-:W-:-:S02]  /*2580*/  F2FP.BF16.F32.PACK_AB R33, R35, R34 ;  /* 0x000000222321723e */ /* 0x000fc400000010ff */
[----:B------:R-:W-:Y:S01]  /*2590*/  F2FP.BF16.F32.PACK_AB R137, R139, R138 ;  /* 0x0000008a8b89723e */ /* 0x000fe200000010ff */
[----:B------:R-:W-:Y:S01]  /*25a0*/  STSM.16.M88.4 [R3+0x4000], R64 ;  /* 0x0040004003007844 */ /* 0x000fe20000000200 */
[----:B------:R-:W-:Y:S02]  /*25b0*/  F2FP.BF16.F32.PACK_AB R104, R105, R104 ;  /* 0x000000686968723e */ /* 0x000fe400000010ff */
[----:B------:R-:W-:Y:S02]  /*25c0*/  F2FP.BF16.F32.PACK_AB R34, R37, R36 ;  /* 0x000000242522723e */ /* 0x000fe400000010ff */
[----:B------:R-:W-:Y:S02]  /*25d0*/  F2FP.BF16.F32.PACK_AB R35, R39, R38 ;  /* 0x000000262723723e */ /* 0x000fe400000010ff */
[----:B------:R-:W-:Y:S02]  /*25e0*/  LOP3.LUT R0, R0, 0x60, RZ, 0x3c, !PT ;  /* 0x0000006000007812 */ /* 0x000fe400078e3cff */
[----:B------:R-:W-:Y:S01]  /*25f0*/  F2FP.BF16.F32.PACK_AB R138, R141, R140 ;  /* 0x0000008c8d8a723e */ /* 0x000fe200000010ff */
[----:B------:R-:W-:Y:S01]  /*2600*/  STSM.16.M88.4 [R3+0x6000], R32 ;  /* 0x0060002003007844 */ /* 0x000fe20000000200 */
[----:B------:R-:W-:Y:S01]  /*2610*/  F2FP.BF16.F32.PACK_AB R139, R143, R142 ;  /* 0x0000008e8f8b723e */ /* 0x000fe200000010ff */
[----:B------:R-:W-:Y:S01]  /*2620*/  VIADD R0, R0, UR28 ;  /* 0x0000001c00007c36 */ /* 0x000fe20008000000 */
[----:B------:R-:W-:-:S02]  /*2630*/  F2FP.BF16.F32.PACK_AB R105, R107, R106 ;  /* 0x0000006a6b69723e */ /* 0x000fc400000010ff */
[----:B------:R-:W-:Y:S01]  /*2640*/  F2FP.BF16.F32.PACK_AB R72, R73, R72 ;  /* 0x000000484948723e */ /* 0x000fe200000010ff */
[----:B------:R-:W-:Y:S01]  /*2650*/  STSM.16.M88.4 [R4], R136 ;  /* 0x0000008804007844 */ /* 0x000fe20000000200 */
[----:B------:R-:W-:Y:S02]  /*2660*/  F2FP.BF16.F32.PACK_AB R106, R109, R108 ;  /* 0x0000006c6d6a723e */ /* 0x000fe400000010ff */
[----:B------:R-:W-:Y:S02]  /*2670*/  F2FP.BF16.F32.PACK_AB R107, R111, R110 ;  /* 0x0000006e6f6b723e */ /* 0x000fe400000010ff */
[----:B------:R-:W-:Y:S02]  /*2680*/  F2FP.BF16.F32.PACK_AB R73, R75, R74 ;  /* 0x0000004a4b49723e */ /* 0x000fe400000010ff */
[----:B------:R-:W-:Y:S01]  /*2690*/  F2FP.BF16.F32.PACK_AB R40, R41, R40 ;  /* 0x000000282928723e */ /* 0x000fe200000010ff */
[----:B------:R-:W-:Y:S01]  /*26a0*/  STSM.16.M88.4 [R4+0x2000], R104 ;  /* 0x0020006804007844 */ /* 0x000fe20000000200 */
[----:B------:R-:W-:-:S02]  /*26b0*/  F2FP.BF16.F32.PACK_AB R144, R145, R144 ;  /* 0x000000909190723e */ /* 0x000fc400000010ff */
[----:B------:R-:W-:Y:S02]  /*26c0*/  F2FP.BF16.F32.PACK_AB R74, R77, R76 ;  /* 0x0000004c4d4a723e */ /* 0x000fe400000010ff */
[----:B------:R-:W-:Y:S02]  /*26d0*/  F2FP.BF16.F32.PACK_AB R75, R79, R78 ;  /* 0x0000004e4f4b723e */ /* 0x000fe400000010ff */
[----:B------:R-:W-:Y:S02]  /*26e0*/  F2FP.BF16.F32.PACK_AB R41, R43, R42 ;  /* 0x0000002a2b29723e */ /* 0x000fe400000010ff */
[----:B------:R-:W-:Y:S01]  /*26f0*/  F2FP.BF16.F32.PACK_AB R145, R147, R146 ;  /* 0x000000929391723e */ /* 0x000fe200000010ff */
[----:B------:R-:W-:Y:S01]  /*2700*/  STSM.16.M88.4 [R4+0x4000], R72 ;  /* 0x0040004804007844 */ /* 0x000fe20000000200 */
[----:B------:R-:W-:Y:S02]  /*2710*/  F2FP.BF16.F32.PACK_AB R112, R113, R112 ;  /* 0x000000707170723e */ /* 0x000fe400000010ff */
[----:B------:R-:W-:-:S02]  /*2720*/  F2FP.BF16.F32.PACK_AB R42, R45, R44 ;  /* 0x0000002c2d2a723e */ /* 0x000fc400000010ff */
[----:B------:R-:W-:Y:S02]  /*2730*/  F2FP.BF16.F32.PACK_AB R43, R47, R46 ;  /* 0x0000002e2f2b723e */ /* 0x000fe400000010ff */
[----:B------:R-:W-:Y:S02]  /*2740*/  F2FP.BF16.F32.PACK_AB R146, R149, R148 ;  /* 0x000000949592723e */ /* 0x000fe400000010ff */
[----:B------:R-:W-:Y:S01]  /*2750*/  F2FP.BF16.F32.PACK_AB R147, R151, R150 ;  /* 0x000000969793723e */ /* 0x000fe200000010ff */
[----:B------:R-:W-:Y:S01]  /*2760*/  STSM.16.M88.4 [R4+0x6000], R40 ;  /* 0x0060002804007844 */ /* 0x000fe20000000200 */
[----:B------:R-:W-:Y:S02]  /*2770*/  F2FP.BF16.F32.PACK_AB R113, R115, R114 ;  /* 0x000000727371723e */ /* 0x000fe400000010ff */
[----:B------:R-:W-:Y:S01]  /*2780*/  F2FP.BF16.F32.PACK_AB R80, R81, R80 ;  /* 0x000000505150723e */ /* 0x000fe200000010ff */
[----:B------:R-:W-:Y:S01]  /*2790*/  STSM.16.M88.4 [R0], R144 ;  /* 0x0000009000007844 */ /* 0x000fe20000000200 */
[----:B------:R-:W-:-:S02]  /*27a0*/  F2FP.BF16.F32.PACK_AB R114, R117, R116 ;  /* 0x000000747572723e */ /* 0x000fc400000010ff */
[----:B------:R-:W-:Y:S02]  /*27b0*/  F2FP.BF16.F32.PACK_AB R115, R119, R118 ;  /* 0x000000767773723e */ /* 0x000fe400000010ff */
[----:B------:R-:W-:Y:S02]  /*27c0*/  F2FP.BF16.F32.PACK_AB R81, R83, R82 ;  /* 0x000000525351723e */ /* 0x000fe400000010ff */
[----:B------:R-:W-:Y:S01]  /*27d0*/  F2FP.BF16.F32.PACK_AB R48, R49, R48 ;  /* 0x000000303130723e */ /* 0x000fe200000010ff */
[----:B------:R-:W-:Y:S01]  /*27e0*/  STSM.16.M88.4 [R0+0x2000], R112 ;  /* 0x0020007000007844 */ /* 0x000fe20000000200 */
[----:B------:R-:W-:Y:S02]  /*27f0*/  F2FP.BF16.F32.PACK_AB R82, R85, R84 ;  /* 0x000000545552723e */ /* 0x000fe400000010ff */
[----:B------:R-:W-:Y:S02]  /*2800*/  F2FP.BF16.F32.PACK_AB R83, R87, R86 ;  /* 0x000000565753723e */ /* 0x000fe400000010ff */
[----:B------:R-:W-:-:S02]  /*2810*/  F2FP.BF16.F32.PACK_AB R49, R51, R50 ;  /* 0x000000323331723e */ /* 0x000fc400000010ff */
[----:B------:R-:W-:Y:S01]  /*2820*/  F2FP.BF16.F32.PACK_AB R50, R53, R52 ;  /* 0x000000343532723e */ /* 0x000fe200000010ff */
[----:B------:R-:W-:Y:S01]  /*2830*/  STSM.16.M88.4 [R0+0x4000], R80 ;  /* 0x0040005000007844 */ /* 0x000fe20000000200 */
[----:B------:R-:W-:-:S05]  /*2840*/  F2FP.BF16.F32.PACK_AB R51, R55, R54 ;  /* 0x000000363733723e */ /* 0x000fca00000010ff */
[----:B------:R-:W-:Y:S01]  /*2850*/  STSM.16.M88.4 [R0+0x6000], R48 ;  /* 0x0060003000007844 */ /* 0x000fe20000000200 */
[----:B------:R1:W-:Y:S06]  /*2860*/  MEMBAR.ALL.CTA ;  /* 0x0000000000007992 */ /* 0x0003ec0000008000 */
[----:B-1----:R-:W1:Y:S02]  /*2870*/  FENCE.VIEW.ASYNC.S ;  /* 0x00000000000073c6 */ /* 0x002e640000000000 */
[----:B-1----:R-:W-:Y:S06]  /*2880*/  BAR.SYNC.DEFER_BLOCKING 0x0 ;  /* 0x0000000000007b1d */ /* 0x002fec0000010000 */
[----:B------:R1:W-:Y:S01]  /*2890*/  @UP1 UTMASTG.2D [UR28], [UR12] ;  /* 0x0000001c0c0013b5 */ /* 0x0003e20008008000 */
[----:B------:R0:W-:Y:S01]  /*28a0*/  UTMACMDFLUSH ;  /* 0x00000000000079b7 */ /* 0x0001e20000000000 */
[----:B------:R-:W-:-:S04]  /*28b0*/  DEPBAR.LE SB0, 0x0 ;  /* 0x000080000000791a */ /* 0x000fc80000000000 */
[----:B------:R-:W-:Y:S06]  /*28c0*/  BAR.SYNC.DEFER_BLOCKING 0x0 ;  /* 0x0000000000007b1d */ /* 0x000fec0000010000 */
[----:B-1----:R-:W-:Y:S05]  /*28d0*/  EXIT ;  /* 0x000000000000794d */ /* 0x002fea0003800000 */
.L_x_48:
[----:B------:R-:W1:Y:S02]  /*28e0*/  SYNCS.PHASECHK.TRANS64.TRYWAIT P0, [UR30+0x14000], R3 ;  /* 0x01400003ff0075a7 */ /* 0x000e64000800015e */
[----:B-1----:R-:W-:Y:S05]  /*28f0*/  @!P0 BRA `(.L_x_48) ;  /* 0xfffffffc00f88947 */ /* 0x002fea000383ffff */
[----:B------:R-:W-:Y:S05]  /*2900*/  BRA `(.L_x_50) ;  /* 0xfffffff4004c7947 */ /* 0x000fea000383ffff */
.L_x_51:
[----:B------:R-:W-:-:S00]  /*2910*/  BRA `(.L_x_51) ;  /* 0xfffffffc00fc7947 */ /* 0x000fc0000383ffff */
[----:B------:R-:W-:-:S00]  /*2920*/  NOP ;  /* 0x0000000000007918 */ /* 0x000fc00000000000 */
        /* <DEDUP_REMOVED lines=13> */
.L_x_52:


//--------------------- .nv.shared.gluon_wgmma    --------------------------
	.section	.nv.shared.gluon_wgmma,"aw",@nobits
	.sectionflags	@""
	.align	16
	.zero		1024


//--------------------- .nv.shared.reserved.0     --------------------------
	.section	.nv.shared.reserved.0,"aw",@nobits
	.weak		__nv_reservedSMEM_offset_0_alias
	.size		__nv_reservedSMEM_offset_0_alias, 0, 0
	.other		__nv_reservedSMEM_offset_0_alias,@"STO_CUDA_RESERVED_SHARED STV_DEFAULT"
__nv_reservedSMEM_offset_0_alias:
	.zero		0


//--------------------- .nv.constant0.gluon_wgmma --------------------------
	.section	.nv.constant0.gluon_wgmma,"a",@progbits
	.sectionflags	@""
	.align	4
.nv.constant0.gluon_wgmma:
	.zero		608


//--------------------- SYMBOLS --------------------------

	.type		.nv.reservedSmem.offset0,@object
	.size		.nv.reservedSmem.offset0,0x4
